	.target	sm_100a

	.elftype	@"ET_EXEC"


//--------------------- .note.nv.tkinfo           --------------------------
	.section	.note.nv.tkinfo,"",@"SHT_NOTE"
	.sectionflags	@"SHF_NOTE_NV_TKINFO"
	.tkinfo
        /*0018*/ 	.word	0x00000002
        /*0030*/ 	.string	""
        /*0030*/ 	.string	"ptxas"
        /*0030*/ 	.string	"Cuda compilation tools, release 13.0, V13.0.88"
        /*0030*/ 	.string	"Build cuda_13.0.r13.0/compiler.36424714_0"
        /*0030*/ 	.string	"-arch sm_100a -m 64 "



//--------------------- .note.nv.cuinfo           --------------------------
	.section	.note.nv.cuinfo,"",@"SHT_NOTE"
	.sectionflags	@"SHF_NOTE_NV_CUINFO"
        /*0018*/ 	.short	0x0002
        /*001a*/ 	.short	0x0064
        /*001c*/ 	.short	0x0082
	.zero		2


//--------------------- .nv.info                  --------------------------
	.section	.nv.info,"",@"SHT_CUDA_INFO"
	.align	4


	//----- nvinfo : EIATTR_REGCOUNT
	.align		4
        /*0000*/ 	.byte	0x04, 0x2f
        /*0002*/ 	.short	(.L_19 - .L_18)
	.align		4
.L_18:
        /*0004*/ 	.word	index@(_ZN7cutlass13device_kernelINS_4gemm6kernel13GemmUniversalIN4cute5tupleIJiiiiEEENS1_10collective13CollectiveMmaINS1_35MainloopSm100TmaUmmaWarpSpecializedILi54ELi2ELi4ENS5_IJNS4_1CILi8EEENSA_ILi1EEESC_EEEEENS5_IJNSA_ILi64EEESF_NSA_ILi32EEEEEENS_12float_e5m2_tENS5_IJlSC_lEEESI_SJ_NS4_8TiledMMAINS4_8MMA_AtomIJNS4_10MMA_TraitsINS4_19SM100_MMA_F8F6F4_SSEJSI_SI_fSF_SF_NS4_17integral_constantINS4_4UMMA5MajorELSQ_0EEESR_NSO_INSP_7ScaleInELSS_0EEEST_EEEEEENS4_6LayoutINS5_IJSC_SC_SC_EEENS5_IJNSA_ILi0EEESY_SY_EEEEENS5_IJNS4_10UnderscoreES11_S11_EEEEENS4_13SM90_TMA_LOADENS4_14ComposedLayoutINS4_7SwizzleILi1ELi4ELi3EEENS4_18smem_ptr_flag_bitsILi8EEENSW_INS5_IJSB_SG_EEENS5_IJSG_SC_EEEEEEEvNS4_8identityENS4_23SM90_TMA_LOAD_MULTICASTES1D_vS1E_EENS_8epilogue10collective18CollectiveEpilogueINS1H_23Sm100TmaWarpSpecializedILi1ELi1ELi32ELb0ELb0EEEJSH_NS5_IJNSW_ISF_SC_EES1M_EEESI_SJ_SI_SJ_NS1H_6fusion15FusionCallbacksIS1L_NS1O_17LinearCombinationISI_fSI_fLNS_15FloatRoundStyleE2EEESH_S1N_JEEENS4_5SM1004TMEM4LOAD26SM100_TMEM_LOAD_16dp32b32xES14_NS15_INS16_ILi2ELi4ELi3EEES19_NSW_INS5_IJSB_SF_EEENS5_IJSF_SC_EEEEEEENS4_39AutoVectorizingCopyWithAssumedAlignmentILi128EEENS4_14SM90_TMA_STOREES22_S24_S24_EEEvvEEEEvNT_6ParamsE)
        /*0008*/ 	.word	0x00000059


	//----- nvinfo : EIATTR_FRAME_SIZE
	.align		4
.L_19:
        /*000c*/ 	.byte	0x04, 0x11
        /*000e*/ 	.short	(.L_21 - .L_20)
	.align		4
.L_20:
        /*0010*/ 	.word	index@($__internal_2_$__cuda_sm10x_tcgen05_guardrail_trap_unallocated_columns_being_dealloced)
        /*0014*/ 	.word	0x00000000


	//----- nvinfo : EIATTR_FRAME_SIZE
	.align		4
.L_21:
        /*0018*/ 	.byte	0x04, 0x11
        /*001a*/ 	.short	(.L_23 - .L_22)
	.align		4
.L_22:
        /*001c*/ 	.word	index@($__internal_1_$__cuda_sm10x_tcgen05_guardrail_trap_phase_invalid_during_alloc)
        /*0020*/ 	.word	0x00000000


	//----- nvinfo : EIATTR_FRAME_SIZE
	.align		4
.L_23:
        /*0024*/ 	.byte	0x04, 0x11
        /*0026*/ 	.short	(.L_25 - .L_24)
	.align		4
.L_24:
        /*0028*/ 	.word	index@($__internal_0_$__cuda_sm10x_tcgen05_guardrail_trap_col_being_dealloced_not_returned_by_alloc)
        /*002c*/ 	.word	0x00000000


	//----- nvinfo : EIATTR_FRAME_SIZE
	.align		4
.L_25:
        /*0030*/ 	.byte	0x04, 0x11
        /*0032*/ 	.short	(.L_27 - .L_26)
	.align		4
.L_26:
        /*0034*/ 	.word	index@(_ZN7cutlass13device_kernelINS_4gemm6kernel13GemmUniversalIN4cute5tupleIJiiiiEEENS1_10collective13CollectiveMmaINS1_35MainloopSm100TmaUmmaWarpSpecializedILi54ELi2ELi4ENS5_IJNS4_1CILi8EEENSA_ILi1EEESC_EEEEENS5_IJNSA_ILi64EEESF_NSA_ILi32EEEEEENS_12float_e5m2_tENS5_IJlSC_lEEESI_SJ_NS4_8TiledMMAINS4_8MMA_AtomIJNS4_10MMA_TraitsINS4_19SM100_MMA_F8F6F4_SSEJSI_SI_fSF_SF_NS4_17integral_constantINS4_4UMMA5MajorELSQ_0EEESR_NSO_INSP_7ScaleInELSS_0EEEST_EEEEEENS4_6LayoutINS5_IJSC_SC_SC_EEENS5_IJNSA_ILi0EEESY_SY_EEEEENS5_IJNS4_10UnderscoreES11_S11_EEEEENS4_13SM90_TMA_LOADENS4_14ComposedLayoutINS4_7SwizzleILi1ELi4ELi3EEENS4_18smem_ptr_flag_bitsILi8EEENSW_INS5_IJSB_SG_EEENS5_IJSG_SC_EEEEEEEvNS4_8identityENS4_23SM90_TMA_LOAD_MULTICASTES1D_vS1E_EENS_8epilogue10collective18CollectiveEpilogueINS1H_23Sm100TmaWarpSpecializedILi1ELi1ELi32ELb0ELb0EEEJSH_NS5_IJNSW_ISF_SC_EES1M_EEESI_SJ_SI_SJ_NS1H_6fusion15FusionCallbacksIS1L_NS1O_17LinearCombinationISI_fSI_fLNS_15FloatRoundStyleE2EEESH_S1N_JEEENS4_5SM1004TMEM4LOAD26SM100_TMEM_LOAD_16dp32b32xES14_NS15_INS16_ILi2ELi4ELi3EEES19_NSW_INS5_IJSB_SF_EEENS5_IJSF_SC_EEEEEEENS4_39AutoVectorizingCopyWithAssumedAlignmentILi128EEENS4_14SM90_TMA_STOREES22_S24_S24_EEEvvEEEEvNT_6ParamsE)
        /*0038*/ 	.word	0x00000000


	//----- nvinfo : EIATTR_MIN_STACK_SIZE
	.align		4
.L_27:
        /*003c*/ 	.byte	0x04, 0x12
        /*003e*/ 	.short	(.L_29 - .L_28)
	.align		4
.L_28:
        /*0040*/ 	.word	index@(_ZN7cutlass13device_kernelINS_4gemm6kernel13GemmUniversalIN4cute5tupleIJiiiiEEENS1_10collective13CollectiveMmaINS1_35MainloopSm100TmaUmmaWarpSpecializedILi54ELi2ELi4ENS5_IJNS4_1CILi8EEENSA_ILi1EEESC_EEEEENS5_IJNSA_ILi64EEESF_NSA_ILi32EEEEEENS_12float_e5m2_tENS5_IJlSC_lEEESI_SJ_NS4_8TiledMMAINS4_8MMA_AtomIJNS4_10MMA_TraitsINS4_19SM100_MMA_F8F6F4_SSEJSI_SI_fSF_SF_NS4_17integral_constantINS4_4UMMA5MajorELSQ_0EEESR_NSO_INSP_7ScaleInELSS_0EEEST_EEEEEENS4_6LayoutINS5_IJSC_SC_SC_EEENS5_IJNSA_ILi0EEESY_SY_EEEEENS5_IJNS4_10UnderscoreES11_S11_EEEEENS4_13SM90_TMA_LOADENS4_14ComposedLayoutINS4_7SwizzleILi1ELi4ELi3EEENS4_18smem_ptr_flag_bitsILi8EEENSW_INS5_IJSB_SG_EEENS5_IJSG_SC_EEEEEEEvNS4_8identityENS4_23SM90_TMA_LOAD_MULTICASTES1D_vS1E_EENS_8epilogue10collective18CollectiveEpilogueINS1H_23Sm100TmaWarpSpecializedILi1ELi1ELi32ELb0ELb0EEEJSH_NS5_IJNSW_ISF_SC_EES1M_EEESI_SJ_SI_SJ_NS1H_6fusion15FusionCallbacksIS1L_NS1O_17LinearCombinationISI_fSI_fLNS_15FloatRoundStyleE2EEESH_S1N_JEEENS4_5SM1004TMEM4LOAD26SM100_TMEM_LOAD_16dp32b32xES14_NS15_INS16_ILi2ELi4ELi3EEES19_NSW_INS5_IJSB_SF_EEENS5_IJSF_SC_EEEEEEENS4_39AutoVectorizingCopyWithAssumedAlignmentILi128EEENS4_14SM90_TMA_STOREES22_S24_S24_EEEvvEEEEvNT_6ParamsE)
        /*0044*/ 	.word	0x00000000
.L_29:


//--------------------- .nv.compat                --------------------------
	.section	.nv.compat,"",@"SHT_CUDA_COMPAT_INFO"
	.align	4
        /*0000*/ 	.byte	0x02, 0x09, 0x01, 0x00, 0x02, 0x02, 0x02, 0x00, 0x02, 0x05, 0x05, 0x00, 0x03, 0x07, 0x01, 0x01
        /*0010*/ 	.byte	0x02, 0x03, 0x01, 0x00, 0x02, 0x06, 0x01, 0x00, 0x04, 0x0b, 0x08, 0x00, 0x09, 0x00, 0x00, 0x00
        /*0020*/ 	.byte	0x00, 0x00, 0x00, 0x00


//--------------------- .nv.info._ZN7cutlass13device_kernelINS_4gemm6kernel13GemmUniversalIN4cute5tupleIJiiiiEEENS1_10collective13CollectiveMmaINS1_35MainloopSm100TmaUmmaWarpSpecializedILi54ELi2ELi4ENS5_IJNS4_1CILi8EEENSA_ILi1EEESC_EEEEENS5_IJNSA_ILi64EEESF_NSA_ILi32EEEEEENS_12float_e5m2_tENS5_IJlSC_lEEESI_SJ_NS4_8TiledMMAINS4_8MMA_AtomIJNS4_10MMA_TraitsINS4_19SM100_MMA_F8F6F4_SSEJSI_SI_fSF_SF_NS4_17integral_constantINS4_4UMMA5MajorELSQ_0EEESR_NSO_INSP_7ScaleInELSS_0EEEST_EEEEEENS4_6LayoutINS5_IJSC_SC_SC_EEENS5_IJNSA_ILi0EEESY_SY_EEEEENS5_IJNS4_10UnderscoreES11_S11_EEEEENS4_13SM90_TMA_LOADENS4_14ComposedLayoutINS4_7SwizzleILi1ELi4ELi3EEENS4_18smem_ptr_flag_bitsILi8EEENSW_INS5_IJSB_SG_EEENS5_IJSG_SC_EEEEEEEvNS4_8identityENS4_23SM90_TMA_LOAD_MULTICASTES1D_vS1E_EENS_8epilogue10collective18CollectiveEpilogueINS1H_23Sm100TmaWarpSpecializedILi1ELi1ELi32ELb0ELb0EEEJSH_NS5_IJNSW_ISF_SC_EES1M_EEESI_SJ_SI_SJ_NS1H_6fusion15FusionCallbacksIS1L_NS1O_17LinearCombinationISI_fSI_fLNS_15FloatRoundStyleE2EEESH_S1N_JEEENS4_5SM1004TMEM4LOAD26SM100_TMEM_LOAD_16dp32b32xES14_NS15_INS16_ILi2ELi4ELi3EEES19_NSW_INS5_IJSB_SF_EEENS5_IJSF_SC_EEEEEEENS4_39AutoVectorizingCopyWithAssumedAlignmentILi128EEENS4_14SM90_TMA_STOREES22_S24_S24_EEEvvEEEEvNT_6ParamsE --------------------------
	.section	.nv.info._ZN7cutlass13device_kernelINS_4gemm6kernel13GemmUniversalIN4cute5tupleIJiiiiEEENS1_10collective13CollectiveMmaINS1_35MainloopSm100TmaUmmaWarpSpecializedILi54ELi2ELi4ENS5_IJNS4_1CILi8EEENSA_ILi1EEESC_EEEEENS5_IJNSA_ILi64EEESF_NSA_ILi32EEEEEENS_12float_e5m2_tENS5_IJlSC_lEEESI_SJ_NS4_8TiledMMAINS4_8MMA_AtomIJNS4_10MMA_TraitsINS4_19SM100_MMA_F8F6F4_SSEJSI_SI_fSF_SF_NS4_17integral_constantINS4_4UMMA5MajorELSQ_0EEESR_NSO_INSP_7ScaleInELSS_0EEEST_EEEEEENS4_6LayoutINS5_IJSC_SC_SC_EEENS5_IJNSA_ILi0EEESY_SY_EEEEENS5_IJNS4_10UnderscoreES11_S11_EEEEENS4_13SM90_TMA_LOADENS4_14ComposedLayoutINS4_7SwizzleILi1ELi4ELi3EEENS4_18smem_ptr_flag_bitsILi8EEENSW_INS5_IJSB_SG_EEENS5_IJSG_SC_EEEEEEEvNS4_8identityENS4_23SM90_TMA_LOAD_MULTICASTES1D_vS1E_EENS_8epilogue10collective18CollectiveEpilogueINS1H_23Sm100TmaWarpSpecializedILi1ELi1ELi32ELb0ELb0EEEJSH_NS5_IJNSW_ISF_SC_EES1M_EEESI_SJ_SI_SJ_NS1H_6fusion15FusionCallbacksIS1L_NS1O_17LinearCombinationISI_fSI_fLNS_15FloatRoundStyleE2EEESH_S1N_JEEENS4_5SM1004TMEM4LOAD26SM100_TMEM_LOAD_16dp32b32xES14_NS15_INS16_ILi2ELi4ELi3EEES19_NSW_INS5_IJSB_SF_EEENS5_IJSF_SC_EEEEEEENS4_39AutoVectorizingCopyWithAssumedAlignmentILi128EEENS4_14SM90_TMA_STOREES22_S24_S24_EEEvvEEEEvNT_6ParamsE,"",@"SHT_CUDA_INFO"
	.sectionflags	@""
	.align	4


	//----- nvinfo : EIATTR_CUDA_API_VERSION
	.align		4
        /*0000*/ 	.byte	0x04, 0x37
        /*0002*/ 	.short	(.L_31 - .L_30)
.L_30:
        /*0004*/ 	.word	0x00000082


	//----- nvinfo : EIATTR_KPARAM_INFO
	.align		4
.L_31:
        /*0008*/ 	.byte	0x04, 0x17
        /*000a*/ 	.short	(.L_33 - .L_32)
.L_32:
        /*000c*/ 	.word	0x00000000
        /*0010*/ 	.short	0x0000
        /*0012*/ 	.short	0x0000
        /*0014*/ 	.byte	0x00, 0xf0, 0x01, 0x20


	//----- nvinfo : EIATTR_AT_ENTRY_FRAGMENTS
	.align		4
.L_33:
        /*0018*/ 	.byte	0x04, 0x4f
        /*001a*/ 	.short	(.L_35 - .L_34)


	//   ....[0]....
.L_34:
        /*001c*/ 	.word	0x00000006


	//----- nvinfo : EIATTR_RESERVED_SMEM_USED
	.align		4
.L_35:
        /*0020*/ 	.byte	0x01, 0x41
	.zero		2


	//----- nvinfo : EIATTR_SPARSE_MMA_MASK
	.align		4
        /*0024*/ 	.byte	0x03, 0x50
        /*0026*/ 	.short	0x0000


	//----- nvinfo : EIATTR_TCGEN05_1CTA_USED
	.align		4
        /*0028*/ 	.byte	0x01, 0x51
	.zero		2


	//----- nvinfo : EIATTR_MAXREG_COUNT
	.align		4
        /*002c*/ 	.byte	0x03, 0x1b
        /*002e*/ 	.short	0x00ff


	//----- nvinfo : EIATTR_NUM_BARRIERS
	.align		4
        /*0030*/ 	.byte	0x02, 0x4c
        /*0032*/ 	.byte	0x07
	.zero		1


	//----- nvinfo : EIATTR_EXTERNS
	.align		4
        /*0034*/ 	.byte	0x04, 0x0f
        /*0036*/ 	.short	(.L_37 - .L_36)


	//   ....[0]....
	.align		4
.L_36:
        /*0038*/ 	.word	index@(__assertfail)


	//----- nvinfo : EIATTR_MERCURY_ISA_VERSION
	.align		4
.L_37:
        /*003c*/ 	.byte	0x03, 0x5f
        /*003e*/ 	.short	0x0101


	//----- nvinfo : EIATTR_INT_WARP_WIDE_INSTR_OFFSETS
	.align		4
        /*0040*/ 	.byte	0x04, 0x31
        /*0042*/ 	.short	(.L_39 - .L_38)


	//   ....[0]....
.L_38:
        /*0044*/ 	.word	0x00005e80


	//   ....[1]....
        /*0048*/ 	.word	0x00005eb0


	//   ....[2]....
        /*004c*/ 	.word	0x00005ed0


	//   ....[3]....
        /*0050*/ 	.word	0x00006ab0


	//   ....[4]....
        /*0054*/ 	.word	0x00006b60


	//----- nvinfo : EIATTR_COOP_GROUP_MASK_REGIDS
	.align		4
.L_39:
        /*0058*/ 	.byte	0x04, 0x29
        /*005a*/ 	.short	(.L_41 - .L_40)


	//   ....[0]....
.L_40:
        /*005c*/ 	.word	0xffffffff


	//   ....[1]....
        /*0060*/ 	.word	0xffffffff


	//   ....[2]....
        /*0064*/ 	.word	0xffffffff


	//   ....[3]....
        /*0068*/ 	.word	0xffffffff


	//   ....[4]....
        /*006c*/ 	.word	0xffffffff


	//   ....[5]....
        /*0070*/ 	.word	0xffffffff


	//   ....[6]....
        /*0074*/ 	.word	0xffffffff


	//   ....[7]....
        /*0078*/ 	.word	0xffffffff


	//   ....[8]....
        /*007c*/ 	.word	0xffffffff


	//   ....[9]....
        /*0080*/ 	.word	0xffffffff


	//   ....[10]....
        /*0084*/ 	.word	0xffffffff


	//   ....[11]....
        /*0088*/ 	.word	0xffffffff


	//   ....[12]....
        /*008c*/ 	.word	0xffffffff


	//   ....[13]....
        /*0090*/ 	.word	0xffffffff


	//----- nvinfo : EIATTR_COOP_GROUP_INSTR_OFFSETS
	.align		4
.L_41:
        /*0094*/ 	.byte	0x04, 0x28
        /*0096*/ 	.short	(.L_43 - .L_42)


	//   ....[0]....
.L_42:
        /*0098*/ 	.word	0x00000080


	//   ....[1]....
        /*009c*/ 	.word	0x000004e0


	//   ....[2]....
        /*00a0*/ 	.word	0x00000ce0


	//   ....[3]....
        /*00a4*/ 	.word	0x00000e20


	//   ....[4]....
        /*00a8*/ 	.word	0x00000f20


	//   ....[5]....
        /*00ac*/ 	.word	0x00001090


	//   ....[6]....
        /*00b0*/ 	.word	0x00001230


	//   ....[7]....
        /*00b4*/ 	.word	0x000013f0


	//   ....[8]....
        /*00b8*/ 	.word	0x00002700


	//   ....[9]....
        /*00bc*/ 	.word	0x000051c0


	//   ....[10]....
        /*00c0*/ 	.word	0x000053d0


	//   ....[11]....
        /*00c4*/ 	.word	0x00005400


	//   ....[12]....
        /*00c8*/ 	.word	0x00005d60


	//   ....[13]....
        /*00cc*/ 	.word	0x00005f90


	//----- nvinfo : EIATTR_VRC_CTA_INIT_COUNT
	.align		4
.L_43:
        /*00d0*/ 	.byte	0x02, 0x4a
        /*00d2*/ 	.byte	0x80
	.zero		1


	//----- nvinfo : EIATTR_SYSCALL_OFFSETS
	.align		4
        /*00d4*/ 	.byte	0x04, 0x46
        /*00d6*/ 	.short	(.L_45 - .L_44)


	//   ....[0]....
.L_44:
        /*00d8*/ 	.word	0x000076d0


	//   ....[1]....
        /*00dc*/ 	.word	0x00007810


	//   ....[2]....
        /*00e0*/ 	.word	0x00007f90


	//----- nvinfo : EIATTR_MBARRIER_INSTR_OFFSETS
	.align		4
.L_45:
        /*00e4*/ 	.byte	0x04, 0x39
        /*00e6*/ 	.short	(.L_47 - .L_46)


	//   ....[0]....
.L_46:
        /*00e8*/ 	.word	0x00000600
        /*00ec*/ 	.word	0x000000ff
        /*00f0*/ 	.word	0x00000000
        /*00f4*/ 	.short	0x0100
        /*00f6*/ 	.byte	0x04
	.zero		1


	//   ....[1]....
        /*00f8*/ 	.word	0x00000610
        /*00fc*/ 	.word	0x000000ff
        /*0100*/ 	.word	0x000001b0
        /*0104*/ 	.short	0x0100
        /*0106*/ 	.byte	0x04
	.zero		1


	//   ....[2]....
        /*0108*/ 	.word	0x00000620
        /*010c*/ 	.word	0x000000ff
        /*0110*/ 	.word	0x00000008
        /*0114*/ 	.short	0x0100
        /*0116*/ 	.byte	0x04
	.zero		1


	//   ....[3]....
        /*0118*/ 	.word	0x00000630
        /*011c*/ 	.word	0x000000ff
        /*0120*/ 	.word	0x000001b8
        /*0124*/ 	.short	0x0100
        /*0126*/ 	.byte	0x04
	.zero		1


	//   ....[4]....
        /*0128*/ 	.word	0x00000640
        /*012c*/ 	.word	0x000000ff
        /*0130*/ 	.word	0x00000010
        /*0134*/ 	.short	0x0100
        /*0136*/ 	.byte	0x04
	.zero		1


	//   ....[5]....
        /*0138*/ 	.word	0x00000650
        /*013c*/ 	.word	0x000000ff
        /*0140*/ 	.word	0x000001c0
        /*0144*/ 	.short	0x0100
        /*0146*/ 	.byte	0x04
	.zero		1


	//   ....[6]....
        /*0148*/ 	.word	0x00000660
        /*014c*/ 	.word	0x000000ff
        /*0150*/ 	.word	0x00000018
        /*0154*/ 	.short	0x0100
        /*0156*/ 	.byte	0x04
	.zero		1


	//   ....[7]....
        /*0158*/ 	.word	0x00000670
        /*015c*/ 	.word	0x000000ff
        /*0160*/ 	.word	0x000001c8
        /*0164*/ 	.short	0x0100
        /*0166*/ 	.byte	0x04
	.zero		1


	//   ....[8]....
        /*0168*/ 	.word	0x00000680
        /*016c*/ 	.word	0x000000ff
        /*0170*/ 	.word	0x00000020
        /*0174*/ 	.short	0x0100
        /*0176*/ 	.byte	0x04
	.zero		1


	//   ....[9]....
        /*0178*/ 	.word	0x00000690
        /*017c*/ 	.word	0x000000ff
        /*0180*/ 	.word	0x000001d0
        /*0184*/ 	.short	0x0100
        /*0186*/ 	.byte	0x04
	.zero		1


	//   ....[10]....
        /*0188*/ 	.word	0x000006a0
        /*018c*/ 	.word	0x000000ff
        /*0190*/ 	.word	0x00000028
        /*0194*/ 	.short	0x0100
        /*0196*/ 	.byte	0x04
	.zero		1


	//   ....[11]....
        /*0198*/ 	.word	0x000006b0
        /*019c*/ 	.word	0x000000ff
        /*01a0*/ 	.word	0x000001d8
        /*01a4*/ 	.short	0x0100
        /*01a6*/ 	.byte	0x04
	.zero		1


	//   ....[12]....
        /*01a8*/ 	.word	0x000006c0
        /*01ac*/ 	.word	0x000000ff
        /*01b0*/ 	.word	0x00000030
        /*01b4*/ 	.short	0x0100
        /*01b6*/ 	.byte	0x04
	.zero		1


	//   ....[13]....
        /*01b8*/ 	.word	0x000006d0
        /*01bc*/ 	.word	0x000000ff
        /*01c0*/ 	.word	0x000001e0
        /*01c4*/ 	.short	0x0100
        /*01c6*/ 	.byte	0x04
	.zero		1


	//   ....[14]....
        /*01c8*/ 	.word	0x000006e0
        /*01cc*/ 	.word	0x000000ff
        /*01d0*/ 	.word	0x00000038
        /*01d4*/ 	.short	0x0100
        /*01d6*/ 	.byte	0x04
	.zero		1


	//   ....[15]....
        /*01d8*/ 	.word	0x000006f0
        /*01dc*/ 	.word	0x000000ff
        /*01e0*/ 	.word	0x000001e8
        /*01e4*/ 	.short	0x0100
        /*01e6*/ 	.byte	0x04
	.zero		1


	//   ....[16]....
        /*01e8*/ 	.word	0x00000700
        /*01ec*/ 	.word	0x000000ff
        /*01f0*/ 	.word	0x00000040
        /*01f4*/ 	.short	0x0100
        /*01f6*/ 	.byte	0x04
	.zero		1


	//   ....[17]....
        /*01f8*/ 	.word	0x00000710
        /*01fc*/ 	.word	0x000000ff
        /*0200*/ 	.word	0x000001f0
        /*0204*/ 	.short	0x0100
        /*0206*/ 	.byte	0x04
	.zero		1


	//   ....[18]....
        /*0208*/ 	.word	0x00000720
        /*020c*/ 	.word	0x000000ff
        /*0210*/ 	.word	0x00000048
        /*0214*/ 	.short	0x0100
        /*0216*/ 	.byte	0x04
	.zero		1


	//   ....[19]....
        /*0218*/ 	.word	0x00000730
        /*021c*/ 	.word	0x000000ff
        /*0220*/ 	.word	0x000001f8
        /*0224*/ 	.short	0x0100
        /*0226*/ 	.byte	0x04
	.zero		1


	//   ....[20]....
        /*0228*/ 	.word	0x00000740
        /*022c*/ 	.word	0x000000ff
        /*0230*/ 	.word	0x00000050
        /*0234*/ 	.short	0x0100
        /*0236*/ 	.byte	0x04
	.zero		1


	//   ....[21]....
        /*0238*/ 	.word	0x00000750
        /*023c*/ 	.word	0x000000ff
        /*0240*/ 	.word	0x00000200
        /*0244*/ 	.short	0x0100
        /*0246*/ 	.byte	0x04
	.zero		1


	//   ....[22]....
        /*0248*/ 	.word	0x00000760
        /*024c*/ 	.word	0x000000ff
        /*0250*/ 	.word	0x00000058
        /*0254*/ 	.short	0x0100
        /*0256*/ 	.byte	0x04
	.zero		1


	//   ....[23]....
        /*0258*/ 	.word	0x00000770
        /*025c*/ 	.word	0x000000ff
        /*0260*/ 	.word	0x00000208
        /*0264*/ 	.short	0x0100
        /*0266*/ 	.byte	0x04
	.zero		1


	//   ....[24]....
        /*0268*/ 	.word	0x00000780
        /*026c*/ 	.word	0x000000ff
        /*0270*/ 	.word	0x00000060
        /*0274*/ 	.short	0x0100
        /*0276*/ 	.byte	0x04
	.zero		1


	//   ....[25]....
        /*0278*/ 	.word	0x00000790
        /*027c*/ 	.word	0x000000ff
        /*0280*/ 	.word	0x00000210
        /*0284*/ 	.short	0x0100
        /*0286*/ 	.byte	0x04
	.zero		1


	//   ....[26]....
        /*0288*/ 	.word	0x000007a0
        /*028c*/ 	.word	0x000000ff
        /*0290*/ 	.word	0x00000068
        /*0294*/ 	.short	0x0100
        /*0296*/ 	.byte	0x04
	.zero		1


	//   ....[27]....
        /*0298*/ 	.word	0x000007b0
        /*029c*/ 	.word	0x000000ff
        /*02a0*/ 	.word	0x00000218
        /*02a4*/ 	.short	0x0100
        /*02a6*/ 	.byte	0x04
	.zero		1


	//   ....[28]....
        /*02a8*/ 	.word	0x000007c0
        /*02ac*/ 	.word	0x000000ff
        /*02b0*/ 	.word	0x00000070
        /*02b4*/ 	.short	0x0100
        /*02b6*/ 	.byte	0x04
	.zero		1


	//   ....[29]....
        /*02b8*/ 	.word	0x000007d0
        /*02bc*/ 	.word	0x000000ff
        /*02c0*/ 	.word	0x00000220
        /*02c4*/ 	.short	0x0100
        /*02c6*/ 	.byte	0x04
	.zero		1


	//   ....[30]....
        /*02c8*/ 	.word	0x000007e0
        /*02cc*/ 	.word	0x000000ff
        /*02d0*/ 	.word	0x00000078
        /*02d4*/ 	.short	0x0100
        /*02d6*/ 	.byte	0x04
	.zero		1


	//   ....[31]....
        /*02d8*/ 	.word	0x000007f0
        /*02dc*/ 	.word	0x000000ff
        /*02e0*/ 	.word	0x00000228
        /*02e4*/ 	.short	0x0100
        /*02e6*/ 	.byte	0x04
	.zero		1


	//   ....[32]....
        /*02e8*/ 	.word	0x00000800
        /*02ec*/ 	.word	0x000000ff
        /*02f0*/ 	.word	0x00000080
        /*02f4*/ 	.short	0x0100
        /*02f6*/ 	.byte	0x04
	.zero		1


	//   ....[33]....
        /*02f8*/ 	.word	0x00000810
        /*02fc*/ 	.word	0x000000ff
        /*0300*/ 	.word	0x00000230
        /*0304*/ 	.short	0x0100
        /*0306*/ 	.byte	0x04
	.zero		1


	//   ....[34]....
        /*0308*/ 	.word	0x00000820
        /*030c*/ 	.word	0x000000ff
        /*0310*/ 	.word	0x00000088
        /*0314*/ 	.short	0x0100
        /*0316*/ 	.byte	0x04
	.zero		1


	//   ....[35]....
        /*0318*/ 	.word	0x00000830
        /*031c*/ 	.word	0x000000ff
        /*0320*/ 	.word	0x00000238
        /*0324*/ 	.short	0x0100
        /*0326*/ 	.byte	0x04
	.zero		1


	//   ....[36]....
        /*0328*/ 	.word	0x00000840
        /*032c*/ 	.word	0x000000ff
        /*0330*/ 	.word	0x00000090
        /*0334*/ 	.short	0x0100
        /*0336*/ 	.byte	0x04
	.zero		1


	//   ....[37]....
        /*0338*/ 	.word	0x00000850
        /*033c*/ 	.word	0x000000ff
        /*0340*/ 	.word	0x00000240
        /*0344*/ 	.short	0x0100
        /*0346*/ 	.byte	0x04
	.zero		1


	//   ....[38]....
        /*0348*/ 	.word	0x00000860
        /*034c*/ 	.word	0x000000ff
        /*0350*/ 	.word	0x00000098
        /*0354*/ 	.short	0x0100
        /*0356*/ 	.byte	0x04
	.zero		1


	//   ....[39]....
        /*0358*/ 	.word	0x00000870
        /*035c*/ 	.word	0x000000ff
        /*0360*/ 	.word	0x00000248
        /*0364*/ 	.short	0x0100
        /*0366*/ 	.byte	0x04
	.zero		1


	//   ....[40]....
        /*0368*/ 	.word	0x00000880
        /*036c*/ 	.word	0x000000ff
        /*0370*/ 	.word	0x000000a0
        /*0374*/ 	.short	0x0100
        /*0376*/ 	.byte	0x04
	.zero		1


	//   ....[41]....
        /*0378*/ 	.word	0x00000890
        /*037c*/ 	.word	0x000000ff
        /*0380*/ 	.word	0x00000250
        /*0384*/ 	.short	0x0100
        /*0386*/ 	.byte	0x04
	.zero		1


	//   ....[42]....
        /*0388*/ 	.word	0x000008a0
        /*038c*/ 	.word	0x000000ff
        /*0390*/ 	.word	0x000000a8
        /*0394*/ 	.short	0x0100
        /*0396*/ 	.byte	0x04
	.zero		1


	//   ....[43]....
        /*0398*/ 	.word	0x000008b0
        /*039c*/ 	.word	0x000000ff
        /*03a0*/ 	.word	0x00000258
        /*03a4*/ 	.short	0x0100
        /*03a6*/ 	.byte	0x04
	.zero		1


	//   ....[44]....
        /*03a8*/ 	.word	0x000008c0
        /*03ac*/ 	.word	0x000000ff
        /*03b0*/ 	.word	0x000000b0
        /*03b4*/ 	.short	0x0100
        /*03b6*/ 	.byte	0x04
	.zero		1


	//   ....[45]....
        /*03b8*/ 	.word	0x000008d0
        /*03bc*/ 	.word	0x000000ff
        /*03c0*/ 	.word	0x00000260
        /*03c4*/ 	.short	0x0100
        /*03c6*/ 	.byte	0x04
	.zero		1


	//   ....[46]....
        /*03c8*/ 	.word	0x000008e0
        /*03cc*/ 	.word	0x000000ff
        /*03d0*/ 	.word	0x000000b8
        /*03d4*/ 	.short	0x0100
        /*03d6*/ 	.byte	0x04
	.zero		1


	//   ....[47]....
        /*03d8*/ 	.word	0x000008f0
        /*03dc*/ 	.word	0x000000ff
        /*03e0*/ 	.word	0x00000268
        /*03e4*/ 	.short	0x0100
        /*03e6*/ 	.byte	0x04
	.zero		1


	//   ....[48]....
        /*03e8*/ 	.word	0x00000900
        /*03ec*/ 	.word	0x000000ff
        /*03f0*/ 	.word	0x000000c0
        /*03f4*/ 	.short	0x0100
        /*03f6*/ 	.byte	0x04
	.zero		1


	//   ....[49]....
        /*03f8*/ 	.word	0x00000910
        /*03fc*/ 	.word	0x000000ff
        /*0400*/ 	.word	0x00000270
        /*0404*/ 	.short	0x0100
        /*0406*/ 	.byte	0x04
	.zero		1


	//   ....[50]....
        /*0408*/ 	.word	0x00000920
        /*040c*/ 	.word	0x000000ff
        /*0410*/ 	.word	0x000000c8
        /*0414*/ 	.short	0x0100
        /*0416*/ 	.byte	0x04
	.zero		1


	//   ....[51]....
        /*0418*/ 	.word	0x00000930
        /*041c*/ 	.word	0x000000ff
        /*0420*/ 	.word	0x00000278
        /*0424*/ 	.short	0x0100
        /*0426*/ 	.byte	0x04
	.zero		1


	//   ....[52]....
        /*0428*/ 	.word	0x00000940
        /*042c*/ 	.word	0x000000ff
        /*0430*/ 	.word	0x000000d0
        /*0434*/ 	.short	0x0100
        /*0436*/ 	.byte	0x04
	.zero		1


	//   ....[53]....
        /*0438*/ 	.word	0x00000950
        /*043c*/ 	.word	0x000000ff
        /*0440*/ 	.word	0x00000280
        /*0444*/ 	.short	0x0100
        /*0446*/ 	.byte	0x04
	.zero		1


	//   ....[54]....
        /*0448*/ 	.word	0x00000960
        /*044c*/ 	.word	0x000000ff
        /*0450*/ 	.word	0x000000d8
        /*0454*/ 	.short	0x0100
        /*0456*/ 	.byte	0x04
	.zero		1


	//   ....[55]....
        /*0458*/ 	.word	0x00000970
        /*045c*/ 	.word	0x000000ff
        /*0460*/ 	.word	0x00000288
        /*0464*/ 	.short	0x0100
        /*0466*/ 	.byte	0x04
	.zero		1


	//   ....[56]....
        /*0468*/ 	.word	0x00000980
        /*046c*/ 	.word	0x000000ff
        /*0470*/ 	.word	0x000000e0
        /*0474*/ 	.short	0x0100
        /*0476*/ 	.byte	0x04
	.zero		1


	//   ....[57]....
        /*0478*/ 	.word	0x00000990
        /*047c*/ 	.word	0x000000ff
        /*0480*/ 	.word	0x00000290
        /*0484*/ 	.short	0x0100
        /*0486*/ 	.byte	0x04
	.zero		1


	//   ....[58]....
        /*0488*/ 	.word	0x000009a0
        /*048c*/ 	.word	0x000000ff
        /*0490*/ 	.word	0x000000e8
        /*0494*/ 	.short	0x0100
        /*0496*/ 	.byte	0x04
	.zero		1


	//   ....[59]....
        /*0498*/ 	.word	0x000009b0
        /*049c*/ 	.word	0x000000ff
        /*04a0*/ 	.word	0x00000298
        /*04a4*/ 	.short	0x0100
        /*04a6*/ 	.byte	0x04
	.zero		1


	//   ....[60]....
        /*04a8*/ 	.word	0x000009c0
        /*04ac*/ 	.word	0x000000ff
        /*04b0*/ 	.word	0x000000f0
        /*04b4*/ 	.short	0x0100
        /*04b6*/ 	.byte	0x04
	.zero		1


	//   ....[61]....
        /*04b8*/ 	.word	0x000009d0
        /*04bc*/ 	.word	0x000000ff
        /*04c0*/ 	.word	0x000002a0
        /*04c4*/ 	.short	0x0100
        /*04c6*/ 	.byte	0x04
	.zero		1


	//   ....[62]....
        /*04c8*/ 	.word	0x000009e0
        /*04cc*/ 	.word	0x000000ff
        /*04d0*/ 	.word	0x000000f8
        /*04d4*/ 	.short	0x0100
        /*04d6*/ 	.byte	0x04
	.zero		1


	//   ....[63]....
        /*04d8*/ 	.word	0x000009f0
        /*04dc*/ 	.word	0x000000ff
        /*04e0*/ 	.word	0x000002a8
        /*04e4*/ 	.short	0x0100
        /*04e6*/ 	.byte	0x04
	.zero		1


	//   ....[64]....
        /*04e8*/ 	.word	0x00000a00
        /*04ec*/ 	.word	0x000000ff
        /*04f0*/ 	.word	0x00000100
        /*04f4*/ 	.short	0x0100
        /*04f6*/ 	.byte	0x04
	.zero		1


	//   ....[65]....
        /*04f8*/ 	.word	0x00000a10
        /*04fc*/ 	.word	0x000000ff
        /*0500*/ 	.word	0x000002b0
        /*0504*/ 	.short	0x0100
        /*0506*/ 	.byte	0x04
	.zero		1


	//   ....[66]....
        /*0508*/ 	.word	0x00000a20
        /*050c*/ 	.word	0x000000ff
        /*0510*/ 	.word	0x00000108
        /*0514*/ 	.short	0x0100
        /*0516*/ 	.byte	0x04
	.zero		1


	//   ....[67]....
        /*0518*/ 	.word	0x00000a30
        /*051c*/ 	.word	0x000000ff
        /*0520*/ 	.word	0x000002b8
        /*0524*/ 	.short	0x0100
        /*0526*/ 	.byte	0x04
	.zero		1


	//   ....[68]....
        /*0528*/ 	.word	0x00000a40
        /*052c*/ 	.word	0x000000ff
        /*0530*/ 	.word	0x00000110
        /*0534*/ 	.short	0x0100
        /*0536*/ 	.byte	0x04
	.zero		1


	//   ....[69]....
        /*0538*/ 	.word	0x00000a50
        /*053c*/ 	.word	0x000000ff
        /*0540*/ 	.word	0x000002c0
        /*0544*/ 	.short	0x0100
        /*0546*/ 	.byte	0x04
	.zero		1


	//   ....[70]....
        /*0548*/ 	.word	0x00000a60
        /*054c*/ 	.word	0x000000ff
        /*0550*/ 	.word	0x00000118
        /*0554*/ 	.short	0x0100
        /*0556*/ 	.byte	0x04
	.zero		1


	//   ....[71]....
        /*0558*/ 	.word	0x00000a70
        /*055c*/ 	.word	0x000000ff
        /*0560*/ 	.word	0x000002c8
        /*0564*/ 	.short	0x0100
        /*0566*/ 	.byte	0x04
	.zero		1


	//   ....[72]....
        /*0568*/ 	.word	0x00000a80
        /*056c*/ 	.word	0x000000ff
        /*0570*/ 	.word	0x00000120
        /*0574*/ 	.short	0x0100
        /*0576*/ 	.byte	0x04
	.zero		1


	//   ....[73]....
        /*0578*/ 	.word	0x00000a90
        /*057c*/ 	.word	0x000000ff
        /*0580*/ 	.word	0x000002d0
        /*0584*/ 	.short	0x0100
        /*0586*/ 	.byte	0x04
	.zero		1


	//   ....[74]....
        /*0588*/ 	.word	0x00000aa0
        /*058c*/ 	.word	0x000000ff
        /*0590*/ 	.word	0x00000128
        /*0594*/ 	.short	0x0100
        /*0596*/ 	.byte	0x04
	.zero		1


	//   ....[75]....
        /*0598*/ 	.word	0x00000ab0
        /*059c*/ 	.word	0x000000ff
        /*05a0*/ 	.word	0x000002d8
        /*05a4*/ 	.short	0x0100
        /*05a6*/ 	.byte	0x04
	.zero		1


	//   ....[76]....
        /*05a8*/ 	.word	0x00000ac0
        /*05ac*/ 	.word	0x000000ff
        /*05b0*/ 	.word	0x00000130
        /*05b4*/ 	.short	0x0100
        /*05b6*/ 	.byte	0x04
	.zero		1


	//   ....[77]....
        /*05b8*/ 	.word	0x00000ad0
        /*05bc*/ 	.word	0x000000ff
        /*05c0*/ 	.word	0x000002e0
        /*05c4*/ 	.short	0x0100
        /*05c6*/ 	.byte	0x04
	.zero		1


	//   ....[78]....
        /*05c8*/ 	.word	0x00000ae0
        /*05cc*/ 	.word	0x000000ff
        /*05d0*/ 	.word	0x00000138
        /*05d4*/ 	.short	0x0100
        /*05d6*/ 	.byte	0x04
	.zero		1


	//   ....[79]....
        /*05d8*/ 	.word	0x00000af0
        /*05dc*/ 	.word	0x000000ff
        /*05e0*/ 	.word	0x000002e8
        /*05e4*/ 	.short	0x0100
        /*05e6*/ 	.byte	0x04
	.zero		1


	//   ....[80]....
        /*05e8*/ 	.word	0x00000b00
        /*05ec*/ 	.word	0x000000ff
        /*05f0*/ 	.word	0x00000140
        /*05f4*/ 	.short	0x0100
        /*05f6*/ 	.byte	0x04
	.zero		1


	//   ....[81]....
        /*05f8*/ 	.word	0x00000b10
        /*05fc*/ 	.word	0x000000ff
        /*0600*/ 	.word	0x000002f0
        /*0604*/ 	.short	0x0100
        /*0606*/ 	.byte	0x04
	.zero		1


	//   ....[82]....
        /*0608*/ 	.word	0x00000b20
        /*060c*/ 	.word	0x000000ff
        /*0610*/ 	.word	0x00000148
        /*0614*/ 	.short	0x0100
        /*0616*/ 	.byte	0x04
	.zero		1


	//   ....[83]....
        /*0618*/ 	.word	0x00000b30
        /*061c*/ 	.word	0x000000ff
        /*0620*/ 	.word	0x000002f8
        /*0624*/ 	.short	0x0100
        /*0626*/ 	.byte	0x04
	.zero		1


	//   ....[84]....
        /*0628*/ 	.word	0x00000b40
        /*062c*/ 	.word	0x000000ff
        /*0630*/ 	.word	0x00000150
        /*0634*/ 	.short	0x0100
        /*0636*/ 	.byte	0x04
	.zero		1


	//   ....[85]....
        /*0638*/ 	.word	0x00000b50
        /*063c*/ 	.word	0x000000ff
        /*0640*/ 	.word	0x00000300
        /*0644*/ 	.short	0x0100
        /*0646*/ 	.byte	0x04
	.zero		1


	//   ....[86]....
        /*0648*/ 	.word	0x00000b60
        /*064c*/ 	.word	0x000000ff
        /*0650*/ 	.word	0x00000158
        /*0654*/ 	.short	0x0100
        /*0656*/ 	.byte	0x04
	.zero		1


	//   ....[87]....
        /*0658*/ 	.word	0x00000b70
        /*065c*/ 	.word	0x000000ff
        /*0660*/ 	.word	0x00000308
        /*0664*/ 	.short	0x0100
        /*0666*/ 	.byte	0x04
	.zero		1


	//   ....[88]....
        /*0668*/ 	.word	0x00000b80
        /*066c*/ 	.word	0x000000ff
        /*0670*/ 	.word	0x00000160
        /*0674*/ 	.short	0x0100
        /*0676*/ 	.byte	0x04
	.zero		1


	//   ....[89]....
        /*0678*/ 	.word	0x00000b90
        /*067c*/ 	.word	0x000000ff
        /*0680*/ 	.word	0x00000310
        /*0684*/ 	.short	0x0100
        /*0686*/ 	.byte	0x04
	.zero		1


	//   ....[90]....
        /*0688*/ 	.word	0x00000ba0
        /*068c*/ 	.word	0x000000ff
        /*0690*/ 	.word	0x00000168
        /*0694*/ 	.short	0x0100
        /*0696*/ 	.byte	0x04
	.zero		1


	//   ....[91]....
        /*0698*/ 	.word	0x00000bb0
        /*069c*/ 	.word	0x000000ff
        /*06a0*/ 	.word	0x00000318
        /*06a4*/ 	.short	0x0100
        /*06a6*/ 	.byte	0x04
	.zero		1


	//   ....[92]....
        /*06a8*/ 	.word	0x00000bc0
        /*06ac*/ 	.word	0x000000ff
        /*06b0*/ 	.word	0x00000170
        /*06b4*/ 	.short	0x0100
        /*06b6*/ 	.byte	0x04
	.zero		1


	//   ....[93]....
        /*06b8*/ 	.word	0x00000bd0
        /*06bc*/ 	.word	0x000000ff
        /*06c0*/ 	.word	0x00000320
        /*06c4*/ 	.short	0x0100
        /*06c6*/ 	.byte	0x04
	.zero		1


	//   ....[94]....
        /*06c8*/ 	.word	0x00000be0
        /*06cc*/ 	.word	0x000000ff
        /*06d0*/ 	.word	0x00000178
        /*06d4*/ 	.short	0x0100
        /*06d6*/ 	.byte	0x04
	.zero		1


	//   ....[95]....
        /*06d8*/ 	.word	0x00000bf0
        /*06dc*/ 	.word	0x000000ff
        /*06e0*/ 	.word	0x00000328
        /*06e4*/ 	.short	0x0100
        /*06e6*/ 	.byte	0x04
	.zero		1


	//   ....[96]....
        /*06e8*/ 	.word	0x00000c00
        /*06ec*/ 	.word	0x000000ff
        /*06f0*/ 	.word	0x00000180
        /*06f4*/ 	.short	0x0100
        /*06f6*/ 	.byte	0x04
	.zero		1


	//   ....[97]....
        /*06f8*/ 	.word	0x00000c10
        /*06fc*/ 	.word	0x000000ff
        /*0700*/ 	.word	0x00000330
        /*0704*/ 	.short	0x0100
        /*0706*/ 	.byte	0x04
	.zero		1


	//   ....[98]....
        /*0708*/ 	.word	0x00000c20
        /*070c*/ 	.word	0x000000ff
        /*0710*/ 	.word	0x00000188
        /*0714*/ 	.short	0x0100
        /*0716*/ 	.byte	0x04
	.zero		1


	//   ....[99]....
        /*0718*/ 	.word	0x00000c30
        /*071c*/ 	.word	0x000000ff
        /*0720*/ 	.word	0x00000338
        /*0724*/ 	.short	0x0100
        /*0726*/ 	.byte	0x04
	.zero		1


	//   ....[100]....
        /*0728*/ 	.word	0x00000c40
        /*072c*/ 	.word	0x000000ff
        /*0730*/ 	.word	0x00000190
        /*0734*/ 	.short	0x0100
        /*0736*/ 	.byte	0x04
	.zero		1


	//   ....[101]....
        /*0738*/ 	.word	0x00000c50
        /*073c*/ 	.word	0x000000ff
        /*0740*/ 	.word	0x00000340
        /*0744*/ 	.short	0x0100
        /*0746*/ 	.byte	0x04
	.zero		1


	//   ....[102]....
        /*0748*/ 	.word	0x00000c60
        /*074c*/ 	.word	0x000000ff
        /*0750*/ 	.word	0x00000198
        /*0754*/ 	.short	0x0100
        /*0756*/ 	.byte	0x04
	.zero		1


	//   ....[103]....
        /*0758*/ 	.word	0x00000c70
        /*075c*/ 	.word	0x000000ff
        /*0760*/ 	.word	0x00000348
        /*0764*/ 	.short	0x0100
        /*0766*/ 	.byte	0x04
	.zero		1


	//   ....[104]....
        /*0768*/ 	.word	0x00000c80
        /*076c*/ 	.word	0x000000ff
        /*0770*/ 	.word	0x000001a0
        /*0774*/ 	.short	0x0100
        /*0776*/ 	.byte	0x04
	.zero		1


	//   ....[105]....
        /*0778*/ 	.word	0x00000c90
        /*077c*/ 	.word	0x000000ff
        /*0780*/ 	.word	0x00000350
        /*0784*/ 	.short	0x0100
        /*0786*/ 	.byte	0x04
	.zero		1


	//   ....[106]....
        /*0788*/ 	.word	0x00000ca0
        /*078c*/ 	.word	0x000000ff
        /*0790*/ 	.word	0x000001a8
        /*0794*/ 	.short	0x0100
        /*0796*/ 	.byte	0x04
	.zero		1


	//   ....[107]....
        /*0798*/ 	.word	0x00000cb0
        /*079c*/ 	.word	0x000000ff
        /*07a0*/ 	.word	0x00000358
        /*07a4*/ 	.short	0x0100
        /*07a6*/ 	.byte	0x04
	.zero		1


	//   ....[108]....
        /*07a8*/ 	.word	0x00000df0
        /*07ac*/ 	.word	0x000000ff
        /*07b0*/ 	.word	0x00000360
        /*07b4*/ 	.short	0x0100
        /*07b6*/ 	.byte	0x04
	.zero		1


	//   ....[109]....
        /*07b8*/ 	.word	0x00000e00
        /*07bc*/ 	.word	0x000000ff
        /*07c0*/ 	.word	0x00000368
        /*07c4*/ 	.short	0x0100
        /*07c6*/ 	.byte	0x04
	.zero		1


	//   ....[110]....
        /*07c8*/ 	.word	0x00000ef0
        /*07cc*/ 	.word	0x000000ff
        /*07d0*/ 	.word	0x00000370
        /*07d4*/ 	.short	0x0100
        /*07d6*/ 	.byte	0x06
	.zero		1


	//   ....[111]....
        /*07d8*/ 	.word	0x00000f00
        /*07dc*/ 	.word	0x000000ff
        /*07e0*/ 	.word	0x00000378
        /*07e4*/ 	.short	0x0100
        /*07e6*/ 	.byte	0x06
	.zero		1


	//   ....[112]....
        /*07e8*/ 	.word	0x00001040
        /*07ec*/ 	.word	0x000000ff
        /*07f0*/ 	.word	0x00000380
        /*07f4*/ 	.short	0x0100
        /*07f6*/ 	.byte	0x06
	.zero		1


	//   ....[113]....
        /*07f8*/ 	.word	0x00001050
        /*07fc*/ 	.word	0x000000ff
        /*0800*/ 	.word	0x00000390
        /*0804*/ 	.short	0x0100
        /*0806*/ 	.byte	0x06
	.zero		1


	//   ....[114]....
        /*0808*/ 	.word	0x00001060
        /*080c*/ 	.word	0x000000ff
        /*0810*/ 	.word	0x00000388
        /*0814*/ 	.short	0x0100
        /*0816*/ 	.byte	0x06
	.zero		1


	//   ....[115]....
        /*0818*/ 	.word	0x00001070
        /*081c*/ 	.word	0x000000ff
        /*0820*/ 	.word	0x00000398
        /*0824*/ 	.short	0x0100
        /*0826*/ 	.byte	0x06
	.zero		1


	//   ....[116]....
        /*0828*/ 	.word	0x000011a0
        /*082c*/ 	.word	0x000000ff
        /*0830*/ 	.word	0x000003a0
        /*0834*/ 	.short	0x0100
        /*0836*/ 	.byte	0x04
	.zero		1


	//   ....[117]....
        /*0838*/ 	.word	0x000011b0
        /*083c*/ 	.word	0x000000ff
        /*0840*/ 	.word	0x000003c0
        /*0844*/ 	.short	0x0100
        /*0846*/ 	.byte	0x04
	.zero		1


	//   ....[118]....
        /*0848*/ 	.word	0x000011c0
        /*084c*/ 	.word	0x000000ff
        /*0850*/ 	.word	0x000003a8
        /*0854*/ 	.short	0x0100
        /*0856*/ 	.byte	0x04
	.zero		1


	//   ....[119]....
        /*0858*/ 	.word	0x000011d0
        /*085c*/ 	.word	0x000000ff
        /*0860*/ 	.word	0x000003c8
        /*0864*/ 	.short	0x0100
        /*0866*/ 	.byte	0x04
	.zero		1


	//   ....[120]....
        /*0868*/ 	.word	0x000011e0
        /*086c*/ 	.word	0x000000ff
        /*0870*/ 	.word	0x000003b0
        /*0874*/ 	.short	0x0100
        /*0876*/ 	.byte	0x04
	.zero		1


	//   ....[121]....
        /*0878*/ 	.word	0x000011f0
        /*087c*/ 	.word	0x000000ff
        /*0880*/ 	.word	0x000003d0
        /*0884*/ 	.short	0x0100
        /*0886*/ 	.byte	0x04
	.zero		1


	//   ....[122]....
        /*0888*/ 	.word	0x00001200
        /*088c*/ 	.word	0x000000ff
        /*0890*/ 	.word	0x000003b8
        /*0894*/ 	.short	0x0100
        /*0896*/ 	.byte	0x04
	.zero		1


	//   ....[123]....
        /*0898*/ 	.word	0x00001210
        /*089c*/ 	.word	0x000000ff
        /*08a0*/ 	.word	0x000003d8
        /*08a4*/ 	.short	0x0100
        /*08a6*/ 	.byte	0x04
	.zero		1


	//   ....[124]....
        /*08a8*/ 	.word	0x00001300
        /*08ac*/ 	.word	0x000000ff
        /*08b0*/ 	.word	0x000003e0
        /*08b4*/ 	.short	0x0100
        /*08b6*/ 	.byte	0x04
	.zero		1


	//   ....[125]....
        /*08b8*/ 	.word	0x00001310
        /*08bc*/ 	.word	0x000000ff
        /*08c0*/ 	.word	0x000003f0
        /*08c4*/ 	.short	0x0100
        /*08c6*/ 	.byte	0x04
	.zero		1


	//   ....[126]....
        /*08c8*/ 	.word	0x00001320
        /*08cc*/ 	.word	0x000000ff
        /*08d0*/ 	.word	0x000003e8
        /*08d4*/ 	.short	0x0100
        /*08d6*/ 	.byte	0x04
	.zero		1


	//   ....[127]....
        /*08d8*/ 	.word	0x00001330
        /*08dc*/ 	.word	0x000000ff
        /*08e0*/ 	.word	0x000003f8
        /*08e4*/ 	.short	0x0100
        /*08e6*/ 	.byte	0x04
	.zero		1


	//   ....[128]....
        /*08e8*/ 	.word	0x00001f80
        /*08ec*/ 	.word	0x00000000
        /*08f0*/ 	.word	0x000003f0
        /*08f4*/ 	.short	0x010a
        /*08f6*/ 	.byte	0xff
	.zero		1


	//   ....[129]....
        /*08f8*/ 	.word	0x00001fb0
        /*08fc*/ 	.word	0x00000000
        /*0900*/ 	.word	0x000003e0
        /*0904*/ 	.short	0x0101
        /*0906*/ 	.byte	0xff
	.zero		1


	//   ....[130]....
        /*0908*/ 	.word	0x00002080
        /*090c*/ 	.word	0x000000ff
        /*0910*/ 	.word	0x000001b0
        /*0914*/ 	.short	0x010a
        /*0916*/ 	.byte	0x04
	.zero		1


	//   ....[131]....
        /*0918*/ 	.word	0x00002100
        /*091c*/ 	.word	0x000000ff
        /*0920*/ 	.word	0x000001b0
        /*0924*/ 	.short	0x010a
        /*0926*/ 	.byte	0x21
	.zero		1


	//   ....[132]....
        /*0928*/ 	.word	0x00002290
        /*092c*/ 	.word	0x000000ff
        /*0930*/ 	.word	0x000001b0
        /*0934*/ 	.short	0x010a
        /*0936*/ 	.byte	0x08
	.zero		1


	//   ....[133]....
        /*0938*/ 	.word	0x000023b0
        /*093c*/ 	.word	0x000000ff
        /*0940*/ 	.word	0x00000378
        /*0944*/ 	.short	0x0101
        /*0946*/ 	.byte	0x06
	.zero		1


	//   ....[134]....
        /*0948*/ 	.word	0x000023d0
        /*094c*/ 	.word	0x000000ff
        /*0950*/ 	.word	0x000001b0
        /*0954*/ 	.short	0x010a
        /*0956*/ 	.byte	0x04
	.zero		1


	//   ....[135]....
        /*0958*/ 	.word	0x00002450
        /*095c*/ 	.word	0x000000ff
        /*0960*/ 	.word	0x000001b0
        /*0964*/ 	.short	0x010a
        /*0966*/ 	.byte	0x11
	.zero		1


	//   ....[136]....
        /*0968*/ 	.word	0x00002660
        /*096c*/ 	.word	0x000000ff
        /*0970*/ 	.word	0x000001b0
        /*0974*/ 	.short	0x010a
        /*0976*/ 	.byte	0x07
	.zero		1


	//   ....[137]....
        /*0978*/ 	.word	0x00002730
        /*097c*/ 	.word	0x00000003
        /*0980*/ 	.word	0x00000380
        /*0984*/ 	.short	0x010a
        /*0986*/ 	.byte	0xff
	.zero		1


	//   ....[138]....
        /*0988*/ 	.word	0x00002880
        /*098c*/ 	.word	0x00000000
        /*0990*/ 	.word	0x00000000
        /*0994*/ 	.short	0x0101
        /*0996*/ 	.byte	0xff
	.zero		1


	//   ....[139]....
        /*0998*/ 	.word	0x00002e20
        /*099c*/ 	.word	0x000000ff
        /*09a0*/ 	.word	0x00000000
        /*09a4*/ 	.short	0x010a
        /*09a6*/ 	.byte	0x04
	.zero		1


	//   ....[140]....
        /*09a8*/ 	.word	0x00002eb0
        /*09ac*/ 	.word	0x000000ff
        /*09b0*/ 	.word	0x00000000
        /*09b4*/ 	.short	0x010a
        /*09b6*/ 	.byte	0x05
	.zero		1


	//   ....[141]....
        /*09b8*/ 	.word	0x00002f40
        /*09bc*/ 	.word	0x000000ff
        /*09c0*/ 	.word	0x00000000
        /*09c4*/ 	.short	0x010a
        /*09c6*/ 	.byte	0x05
	.zero		1


	//   ....[142]....
        /*09c8*/ 	.word	0x00002fd0
        /*09cc*/ 	.word	0x000000ff
        /*09d0*/ 	.word	0x00000000
        /*09d4*/ 	.short	0x010a
        /*09d6*/ 	.byte	0x05
	.zero		1


	//   ....[143]....
        /*09d8*/ 	.word	0x00003060
        /*09dc*/ 	.word	0x000000ff
        /*09e0*/ 	.word	0x00000000
        /*09e4*/ 	.short	0x010a
        /*09e6*/ 	.byte	0x05
	.zero		1


	//   ....[144]....
        /*09e8*/ 	.word	0x000030f0
        /*09ec*/ 	.word	0x000000ff
        /*09f0*/ 	.word	0x00000000
        /*09f4*/ 	.short	0x010a
        /*09f6*/ 	.byte	0x05
	.zero		1


	//   ....[145]....
        /*09f8*/ 	.word	0x00003180
        /*09fc*/ 	.word	0x000000ff
        /*0a00*/ 	.word	0x00000000
        /*0a04*/ 	.short	0x010a
        /*0a06*/ 	.byte	0x05
	.zero		1


	//   ....[146]....
        /*0a08*/ 	.word	0x00003210
        /*0a0c*/ 	.word	0x000000ff
        /*0a10*/ 	.word	0x00000000
        /*0a14*/ 	.short	0x010a
        /*0a16*/ 	.byte	0x05
	.zero		1


	//   ....[147]....
        /*0a18*/ 	.word	0x000032a0
        /*0a1c*/ 	.word	0x000000ff
        /*0a20*/ 	.word	0x00000000
        /*0a24*/ 	.short	0x010a
        /*0a26*/ 	.byte	0x05
	.zero		1


	//   ....[148]....
        /*0a28*/ 	.word	0x00003330
        /*0a2c*/ 	.word	0x000000ff
        /*0a30*/ 	.word	0x00000000
        /*0a34*/ 	.short	0x010a
        /*0a36*/ 	.byte	0x05
	.zero		1


	//   ....[149]....
        /*0a38*/ 	.word	0x000033c0
        /*0a3c*/ 	.word	0x000000ff
        /*0a40*/ 	.word	0x00000000
        /*0a44*/ 	.short	0x010a
        /*0a46*/ 	.byte	0x05
	.zero		1


	//   ....[150]....
        /*0a48*/ 	.word	0x00003450
        /*0a4c*/ 	.word	0x000000ff
        /*0a50*/ 	.word	0x00000000
        /*0a54*/ 	.short	0x010a
        /*0a56*/ 	.byte	0x05
	.zero		1


	//   ....[151]....
        /*0a58*/ 	.word	0x000034e0
        /*0a5c*/ 	.word	0x000000ff
        /*0a60*/ 	.word	0x00000000
        /*0a64*/ 	.short	0x010a
        /*0a66*/ 	.byte	0x05
	.zero		1


	//   ....[152]....
        /*0a68*/ 	.word	0x00003570
        /*0a6c*/ 	.word	0x000000ff
        /*0a70*/ 	.word	0x00000000
        /*0a74*/ 	.short	0x010a
        /*0a76*/ 	.byte	0x05
	.zero		1


	//   ....[153]....
        /*0a78*/ 	.word	0x00003600
        /*0a7c*/ 	.word	0x000000ff
        /*0a80*/ 	.word	0x00000000
        /*0a84*/ 	.short	0x010a
        /*0a86*/ 	.byte	0x05
	.zero		1


	//   ....[154]....
        /*0a88*/ 	.word	0x00003690
        /*0a8c*/ 	.word	0x000000ff
        /*0a90*/ 	.word	0x00000000
        /*0a94*/ 	.short	0x010a
        /*0a96*/ 	.byte	0x05
	.zero		1


	//   ....[155]....
        /*0a98*/ 	.word	0x00003720
        /*0a9c*/ 	.word	0x000000ff
        /*0aa0*/ 	.word	0x00000000
        /*0aa4*/ 	.short	0x010a
        /*0aa6*/ 	.byte	0x05
	.zero		1


	//   ....[156]....
        /*0aa8*/ 	.word	0x000037b0
        /*0aac*/ 	.word	0x000000ff
        /*0ab0*/ 	.word	0x00000000
        /*0ab4*/ 	.short	0x010a
        /*0ab6*/ 	.byte	0x05
	.zero		1


	//   ....[157]....
        /*0ab8*/ 	.word	0x00003840
        /*0abc*/ 	.word	0x000000ff
        /*0ac0*/ 	.word	0x00000000
        /*0ac4*/ 	.short	0x010a
        /*0ac6*/ 	.byte	0x05
	.zero		1


	//   ....[158]....
        /*0ac8*/ 	.word	0x000038d0
        /*0acc*/ 	.word	0x000000ff
        /*0ad0*/ 	.word	0x00000000
        /*0ad4*/ 	.short	0x010a
        /*0ad6*/ 	.byte	0x05
	.zero		1


	//   ....[159]....
        /*0ad8*/ 	.word	0x00003960
        /*0adc*/ 	.word	0x000000ff
        /*0ae0*/ 	.word	0x00000000
        /*0ae4*/ 	.short	0x010a
        /*0ae6*/ 	.byte	0x05
	.zero		1


	//   ....[160]....
        /*0ae8*/ 	.word	0x000039f0
        /*0aec*/ 	.word	0x000000ff
        /*0af0*/ 	.word	0x00000000
        /*0af4*/ 	.short	0x010a
        /*0af6*/ 	.byte	0x05
	.zero		1


	//   ....[161]....
        /*0af8*/ 	.word	0x00003a80
        /*0afc*/ 	.word	0x000000ff
        /*0b00*/ 	.word	0x00000000
        /*0b04*/ 	.short	0x010a
        /*0b06*/ 	.byte	0x05
	.zero		1


	//   ....[162]....
        /*0b08*/ 	.word	0x00003b10
        /*0b0c*/ 	.word	0x000000ff
        /*0b10*/ 	.word	0x00000000
        /*0b14*/ 	.short	0x010a
        /*0b16*/ 	.byte	0x05
	.zero		1


	//   ....[163]....
        /*0b18*/ 	.word	0x00003ba0
        /*0b1c*/ 	.word	0x000000ff
        /*0b20*/ 	.word	0x00000000
        /*0b24*/ 	.short	0x010a
        /*0b26*/ 	.byte	0x05
	.zero		1


	//   ....[164]....
        /*0b28*/ 	.word	0x00003c30
        /*0b2c*/ 	.word	0x000000ff
        /*0b30*/ 	.word	0x00000000
        /*0b34*/ 	.short	0x010a
        /*0b36*/ 	.byte	0x05
	.zero		1


	//   ....[165]....
        /*0b38*/ 	.word	0x00003cc0
        /*0b3c*/ 	.word	0x000000ff
        /*0b40*/ 	.word	0x00000000
        /*0b44*/ 	.short	0x010a
        /*0b46*/ 	.byte	0x05
	.zero		1


	//   ....[166]....
        /*0b48*/ 	.word	0x00003d50
        /*0b4c*/ 	.word	0x000000ff
        /*0b50*/ 	.word	0x00000000
        /*0b54*/ 	.short	0x010a
        /*0b56*/ 	.byte	0x05
	.zero		1


	//   ....[167]....
        /*0b58*/ 	.word	0x00003de0
        /*0b5c*/ 	.word	0x000000ff
        /*0b60*/ 	.word	0x00000000
        /*0b64*/ 	.short	0x010a
        /*0b66*/ 	.byte	0x05
	.zero		1


	//   ....[168]....
        /*0b68*/ 	.word	0x00003e70
        /*0b6c*/ 	.word	0x000000ff
        /*0b70*/ 	.word	0x00000000
        /*0b74*/ 	.short	0x010a
        /*0b76*/ 	.byte	0x05
	.zero		1


	//   ....[169]....
        /*0b78*/ 	.word	0x00003f00
        /*0b7c*/ 	.word	0x000000ff
        /*0b80*/ 	.word	0x00000000
        /*0b84*/ 	.short	0x010a
        /*0b86*/ 	.byte	0x05
	.zero		1


	//   ....[170]....
        /*0b88*/ 	.word	0x00003f90
        /*0b8c*/ 	.word	0x000000ff
        /*0b90*/ 	.word	0x00000000
        /*0b94*/ 	.short	0x010a
        /*0b96*/ 	.byte	0x05
	.zero		1


	//   ....[171]....
        /*0b98*/ 	.word	0x00004020
        /*0b9c*/ 	.word	0x000000ff
        /*0ba0*/ 	.word	0x00000000
        /*0ba4*/ 	.short	0x010a
        /*0ba6*/ 	.byte	0x05
	.zero		1


	//   ....[172]....
        /*0ba8*/ 	.word	0x000040b0
        /*0bac*/ 	.word	0x000000ff
        /*0bb0*/ 	.word	0x00000000
        /*0bb4*/ 	.short	0x010a
        /*0bb6*/ 	.byte	0x05
	.zero		1


	//   ....[173]....
        /*0bb8*/ 	.word	0x00004140
        /*0bbc*/ 	.word	0x000000ff
        /*0bc0*/ 	.word	0x00000000
        /*0bc4*/ 	.short	0x010a
        /*0bc6*/ 	.byte	0x05
	.zero		1


	//   ....[174]....
        /*0bc8*/ 	.word	0x000041d0
        /*0bcc*/ 	.word	0x000000ff
        /*0bd0*/ 	.word	0x00000000
        /*0bd4*/ 	.short	0x010a
        /*0bd6*/ 	.byte	0x05
	.zero		1


	//   ....[175]....
        /*0bd8*/ 	.word	0x00004260
        /*0bdc*/ 	.word	0x000000ff
        /*0be0*/ 	.word	0x00000000
        /*0be4*/ 	.short	0x010a
        /*0be6*/ 	.byte	0x05
	.zero		1


	//   ....[176]....
        /*0be8*/ 	.word	0x000042f0
        /*0bec*/ 	.word	0x000000ff
        /*0bf0*/ 	.word	0x00000000
        /*0bf4*/ 	.short	0x010a
        /*0bf6*/ 	.byte	0x05
	.zero		1


	//   ....[177]....
        /*0bf8*/ 	.word	0x00004380
        /*0bfc*/ 	.word	0x000000ff
        /*0c00*/ 	.word	0x00000000
        /*0c04*/ 	.short	0x010a
        /*0c06*/ 	.byte	0x05
	.zero		1


	//   ....[178]....
        /*0c08*/ 	.word	0x00004410
        /*0c0c*/ 	.word	0x000000ff
        /*0c10*/ 	.word	0x00000000
        /*0c14*/ 	.short	0x010a
        /*0c16*/ 	.byte	0x05
	.zero		1


	//   ....[179]....
        /*0c18*/ 	.word	0x000044a0
        /*0c1c*/ 	.word	0x000000ff
        /*0c20*/ 	.word	0x00000000
        /*0c24*/ 	.short	0x010a
        /*0c26*/ 	.byte	0x05
	.zero		1


	//   ....[180]....
        /*0c28*/ 	.word	0x00004530
        /*0c2c*/ 	.word	0x000000ff
        /*0c30*/ 	.word	0x00000000
        /*0c34*/ 	.short	0x010a
        /*0c36*/ 	.byte	0x05
	.zero		1


	//   ....[181]....
        /*0c38*/ 	.word	0x000045c0
        /*0c3c*/ 	.word	0x000000ff
        /*0c40*/ 	.word	0x00000000
        /*0c44*/ 	.short	0x010a
        /*0c46*/ 	.byte	0x05
	.zero		1


	//   ....[182]....
        /*0c48*/ 	.word	0x00004650
        /*0c4c*/ 	.word	0x000000ff
        /*0c50*/ 	.word	0x00000000
        /*0c54*/ 	.short	0x010a
        /*0c56*/ 	.byte	0x05
	.zero		1


	//   ....[183]....
        /*0c58*/ 	.word	0x000046e0
        /*0c5c*/ 	.word	0x000000ff
        /*0c60*/ 	.word	0x00000000
        /*0c64*/ 	.short	0x010a
        /*0c66*/ 	.byte	0x05
	.zero		1


	//   ....[184]....
        /*0c68*/ 	.word	0x00004770
        /*0c6c*/ 	.word	0x000000ff
        /*0c70*/ 	.word	0x00000000
        /*0c74*/ 	.short	0x010a
        /*0c76*/ 	.byte	0x05
	.zero		1


	//   ....[185]....
        /*0c78*/ 	.word	0x00004800
        /*0c7c*/ 	.word	0x000000ff
        /*0c80*/ 	.word	0x00000000
        /*0c84*/ 	.short	0x010a
        /*0c86*/ 	.byte	0x05
	.zero		1


	//   ....[186]....
        /*0c88*/ 	.word	0x00004890
        /*0c8c*/ 	.word	0x000000ff
        /*0c90*/ 	.word	0x00000000
        /*0c94*/ 	.short	0x010a
        /*0c96*/ 	.byte	0x05
	.zero		1


	//   ....[187]....
        /*0c98*/ 	.word	0x00004920
        /*0c9c*/ 	.word	0x000000ff
        /*0ca0*/ 	.word	0x00000000
        /*0ca4*/ 	.short	0x010a
        /*0ca6*/ 	.byte	0x05
	.zero		1


	//   ....[188]....
        /*0ca8*/ 	.word	0x000049b0
        /*0cac*/ 	.word	0x000000ff
        /*0cb0*/ 	.word	0x00000000
        /*0cb4*/ 	.short	0x010a
        /*0cb6*/ 	.byte	0x05
	.zero		1


	//   ....[189]....
        /*0cb8*/ 	.word	0x00004a40
        /*0cbc*/ 	.word	0x000000ff
        /*0cc0*/ 	.word	0x00000000
        /*0cc4*/ 	.short	0x010a
        /*0cc6*/ 	.byte	0x05
	.zero		1


	//   ....[190]....
        /*0cc8*/ 	.word	0x00004ad0
        /*0ccc*/ 	.word	0x000000ff
        /*0cd0*/ 	.word	0x00000000
        /*0cd4*/ 	.short	0x010a
        /*0cd6*/ 	.byte	0x05
	.zero		1


	//   ....[191]....
        /*0cd8*/ 	.word	0x00004b60
        /*0cdc*/ 	.word	0x000000ff
        /*0ce0*/ 	.word	0x00000000
        /*0ce4*/ 	.short	0x010a
        /*0ce6*/ 	.byte	0x05
	.zero		1


	//   ....[192]....
        /*0ce8*/ 	.word	0x00004c00
        /*0cec*/ 	.word	0x00000000
        /*0cf0*/ 	.word	0x00000000
        /*0cf4*/ 	.short	0x010a
        /*0cf6*/ 	.byte	0xff
	.zero		1


	//   ....[193]....
        /*0cf8*/ 	.word	0x00004d20
        /*0cfc*/ 	.word	0x00000002
        /*0d00*/ 	.word	0x000003e0
        /*0d04*/ 	.short	0x010a
        /*0d06*/ 	.byte	0xff
	.zero		1


	//   ....[194]....
        /*0d08*/ 	.word	0x00004d90
        /*0d0c*/ 	.word	0x00000002
        /*0d10*/ 	.word	0x00000000
        /*0d14*/ 	.short	0x0101
        /*0d16*/ 	.byte	0xff
	.zero		1


	//   ....[195]....
        /*0d18*/ 	.word	0x00004db0
        /*0d1c*/ 	.word	0x000000ff
        /*0d20*/ 	.word	0x00000390
        /*0d24*/ 	.short	0x010a
        /*0d26*/ 	.byte	0x04
	.zero		1


	//   ....[196]....
        /*0d28*/ 	.word	0x00004ed0
        /*0d2c*/ 	.word	0x00000002
        /*0d30*/ 	.word	0x00000380
        /*0d34*/ 	.short	0x010a
        /*0d36*/ 	.byte	0xff
	.zero		1


	//   ....[197]....
        /*0d38*/ 	.word	0x00004fd0
        /*0d3c*/ 	.word	0x00000002
        /*0d40*/ 	.word	0x00000000
        /*0d44*/ 	.short	0x0101
        /*0d46*/ 	.byte	0xff
	.zero		1


	//   ....[198]....
        /*0d48*/ 	.word	0x00005060
        /*0d4c*/ 	.word	0x000000ff
        /*0d50*/ 	.word	0x00000390
        /*0d54*/ 	.short	0x0106
        /*0d56*/ 	.byte	0x04
	.zero		1


	//   ....[199]....
        /*0d58*/ 	.word	0x00005080
        /*0d5c*/ 	.word	0x000000ff
        /*0d60*/ 	.word	0x00000390
        /*0d64*/ 	.short	0x010a
        /*0d66*/ 	.byte	0x04
	.zero		1


	//   ....[200]....
        /*0d68*/ 	.word	0x00005110
        /*0d6c*/ 	.word	0x000000ff
        /*0d70*/ 	.word	0x00000390
        /*0d74*/ 	.short	0x0106
        /*0d76*/ 	.byte	0x07
	.zero		1


	//   ....[201]....
        /*0d78*/ 	.word	0x00005150
        /*0d7c*/ 	.word	0x00000000
        /*0d80*/ 	.word	0x00000390
        /*0d84*/ 	.short	0x010a
        /*0d86*/ 	.byte	0xff
	.zero		1


	//   ....[202]....
        /*0d88*/ 	.word	0x00005640
        /*0d8c*/ 	.word	0x00000000
        /*0d90*/ 	.word	0x00000380
        /*0d94*/ 	.short	0x010a
        /*0d96*/ 	.byte	0xff
	.zero		1


	//   ....[203]....
        /*0d98*/ 	.word	0x00005740
        /*0d9c*/ 	.word	0x00000003
        /*0da0*/ 	.word	0x00000000
        /*0da4*/ 	.short	0x0101
        /*0da6*/ 	.byte	0xff
	.zero		1


	//   ....[204]....
        /*0da8*/ 	.word	0x00005750
        /*0dac*/ 	.word	0x000000ff
        /*0db0*/ 	.word	0x00000000
        /*0db4*/ 	.short	0x010a
        /*0db6*/ 	.byte	0x04
	.zero		1


	//   ....[205]....
        /*0db8*/ 	.word	0x00005770
        /*0dbc*/ 	.word	0x000000ff
        /*0dc0*/ 	.word	0x000003c0
        /*0dc4*/ 	.short	0x010a
        /*0dc6*/ 	.byte	0x13
	.zero		1


	//   ....[206]....
        /*0dc8*/ 	.word	0x000058b0
        /*0dcc*/ 	.word	0x000000ff
        /*0dd0*/ 	.word	0x00000000
        /*0dd4*/ 	.short	0x010a
        /*0dd6*/ 	.byte	0x06
	.zero		1


	//   ....[207]....
        /*0dd8*/ 	.word	0x000059b0
        /*0ddc*/ 	.word	0x000000ff
        /*0de0*/ 	.word	0x00000000
        /*0de4*/ 	.short	0x010a
        /*0de6*/ 	.byte	0x04
	.zero		1


	//   ....[208]....
        /*0de8*/ 	.word	0x00005b90
        /*0dec*/ 	.word	0x000000ff
        /*0df0*/ 	.word	0x00000000
        /*0df4*/ 	.short	0x010a
        /*0df6*/ 	.byte	0x04
	.zero		1


	//   ....[209]....
        /*0df8*/ 	.word	0x00005c20
        /*0dfc*/ 	.word	0x000000ff
        /*0e00*/ 	.word	0x00000000
        /*0e04*/ 	.short	0x010a
        /*0e06*/ 	.byte	0x05
	.zero		1


	//   ....[210]....
        /*0e08*/ 	.word	0x00005cb0
        /*0e0c*/ 	.word	0x000000ff
        /*0e10*/ 	.word	0x00000000
        /*0e14*/ 	.short	0x010a
        /*0e16*/ 	.byte	0x05
	.zero		1


	//   ....[211]....
        /*0e18*/ 	.word	0x00005d40
        /*0e1c*/ 	.word	0x000000ff
        /*0e20*/ 	.word	0x00000000
        /*0e24*/ 	.short	0x010a
        /*0e26*/ 	.byte	0x04
	.zero		1


	//   ....[212]....
        /*0e28*/ 	.word	0x00006230
        /*0e2c*/ 	.word	0x00000008
        /*0e30*/ 	.word	0x00000380
        /*0e34*/ 	.short	0x010a
        /*0e36*/ 	.byte	0xff
	.zero		1


	//   ....[213]....
        /*0e38*/ 	.word	0x000063a0
        /*0e3c*/ 	.word	0x00000000
        /*0e40*/ 	.word	0x00000000
        /*0e44*/ 	.short	0x0101
        /*0e46*/ 	.byte	0xff
	.zero		1


	//   ....[214]....
        /*0e48*/ 	.word	0x00006860
        /*0e4c*/ 	.word	0x000000ff
        /*0e50*/ 	.word	0x00000378
        /*0e54*/ 	.short	0x010a
        /*0e56*/ 	.byte	0x11
	.zero		1


	//   ....[215]....
        /*0e58*/ 	.word	0x000069f0
        /*0e5c*/ 	.word	0x000000ff
        /*0e60*/ 	.word	0x00000368
        /*0e64*/ 	.short	0x010a
        /*0e66*/ 	.byte	0x11
	.zero		1


	//   ....[216]....
        /*0e68*/ 	.word	0x00006c00
        /*0e6c*/ 	.word	0x000000ff
        /*0e70*/ 	.word	0x00000360
        /*0e74*/ 	.short	0x010b
        /*0e76*/ 	.byte	0x11
	.zero		1


	//   ....[217]....
        /*0e78*/ 	.word	0x00006c10
        /*0e7c*/ 	.word	0x000000ff
        /*0e80*/ 	.word	0x00000000
        /*0e84*/ 	.short	0x0101
        /*0e86*/ 	.byte	0x34
	.zero		1


	//   ....[218]....
        /*0e88*/ 	.word	0x00006c50
        /*0e8c*/ 	.word	0x00000000
        /*0e90*/ 	.word	0x00000368
        /*0e94*/ 	.short	0x010a
        /*0e96*/ 	.byte	0xff
	.zero		1


	//   ....[219]....
        /*0e98*/ 	.word	0x00006f90
        /*0e9c*/ 	.word	0x00000003
        /*0ea0*/ 	.word	0x00000380
        /*0ea4*/ 	.short	0x010a
        /*0ea6*/ 	.byte	0xff
	.zero		1


	//   ....[220]....
        /*0ea8*/ 	.word	0x00007110
        /*0eac*/ 	.word	0x00000000
        /*0eb0*/ 	.word	0x00000000
        /*0eb4*/ 	.short	0x0101
        /*0eb6*/ 	.byte	0xff
	.zero		1


	//   ....[221]....
        /*0eb8*/ 	.word	0x00007b70
        /*0ebc*/ 	.word	0x000000ff
        /*0ec0*/ 	.word	0x00000360
        /*0ec4*/ 	.short	0x010a
        /*0ec6*/ 	.byte	0x2c
	.zero		1


	//   ....[222]....
        /*0ec8*/ 	.word	0x00007b80
        /*0ecc*/ 	.word	0x00000016
        /*0ed0*/ 	.word	0x000003a0
        /*0ed4*/ 	.short	0x010a
        /*0ed6*/ 	.byte	0xff
	.zero		1


	//   ....[223]....
        /*0ed8*/ 	.word	0x00007d30
        /*0edc*/ 	.word	0x000000ff
        /*0ee0*/ 	.word	0x00000360
        /*0ee4*/ 	.short	0x010a
        /*0ee6*/ 	.byte	0x2c
	.zero		1


	//   ....[224]....
        /*0ee8*/ 	.word	0x00007e10
        /*0eec*/ 	.word	0x000000ff
        /*0ef0*/ 	.word	0x00000000
        /*0ef4*/ 	.short	0x0101
        /*0ef6*/ 	.byte	0x04
	.zero		1


	//   ....[225]....
        /*0ef8*/ 	.word	0x00007e70
        /*0efc*/ 	.word	0x00000016
        /*0f00*/ 	.word	0x000003a0
        /*0f04*/ 	.short	0x010a
        /*0f06*/ 	.byte	0xff
	.zero		1


	//   ....[226]....
        /*0f08*/ 	.word	0x000081e0
        /*0f0c*/ 	.word	0x000000ff
        /*0f10*/ 	.word	0x00000000
        /*0f14*/ 	.short	0x0101
        /*0f16*/ 	.byte	0x04
	.zero		1


	//   ....[227]....
        /*0f18*/ 	.word	0x00008ac0
        /*0f1c*/ 	.word	0x00000000
        /*0f20*/ 	.word	0x000003f0
        /*0f24*/ 	.short	0x010a
        /*0f26*/ 	.byte	0xff
	.zero		1


	//   ....[228]....
        /*0f28*/ 	.word	0x00008b20
        /*0f2c*/ 	.word	0x00000000
        /*0f30*/ 	.word	0x000001b0
        /*0f34*/ 	.short	0x010a
        /*0f36*/ 	.byte	0xff
	.zero		1


	//   ....[229]....
        /*0f38*/ 	.word	0x00008b80
        /*0f3c*/ 	.word	0x00000000
        /*0f40*/ 	.word	0x000001b0
        /*0f44*/ 	.short	0x010a
        /*0f46*/ 	.byte	0xff
	.zero		1


	//   ....[230]....
        /*0f48*/ 	.word	0x00008bd0
        /*0f4c*/ 	.word	0x00000003
        /*0f50*/ 	.word	0x00000380
        /*0f54*/ 	.short	0x010a
        /*0f56*/ 	.byte	0xff
	.zero		1


	//   ....[231]....
        /*0f58*/ 	.word	0x00008c30
        /*0f5c*/ 	.word	0x00000000
        /*0f60*/ 	.word	0x00000000
        /*0f64*/ 	.short	0x010a
        /*0f66*/ 	.byte	0xff
	.zero		1


	//   ....[232]....
        /*0f68*/ 	.word	0x00008c90
        /*0f6c*/ 	.word	0x00000000
        /*0f70*/ 	.word	0x00000000
        /*0f74*/ 	.short	0x010a
        /*0f76*/ 	.byte	0xff
	.zero		1


	//   ....[233]....
        /*0f78*/ 	.word	0x00008cf0
        /*0f7c*/ 	.word	0x00000000
        /*0f80*/ 	.word	0x00000000
        /*0f84*/ 	.short	0x010a
        /*0f86*/ 	.byte	0xff
	.zero		1


	//   ....[234]....
        /*0f88*/ 	.word	0x00008d50
        /*0f8c*/ 	.word	0x00000000
        /*0f90*/ 	.word	0x00000000
        /*0f94*/ 	.short	0x010a
        /*0f96*/ 	.byte	0xff
	.zero		1


	//   ....[235]....
        /*0f98*/ 	.word	0x00008db0
        /*0f9c*/ 	.word	0x00000000
        /*0fa0*/ 	.word	0x00000000
        /*0fa4*/ 	.short	0x010a
        /*0fa6*/ 	.byte	0xff
	.zero		1


	//   ....[236]....
        /*0fa8*/ 	.word	0x00008e10
        /*0fac*/ 	.word	0x00000000
        /*0fb0*/ 	.word	0x00000000
        /*0fb4*/ 	.short	0x010a
        /*0fb6*/ 	.byte	0xff
	.zero		1


	//   ....[237]....
        /*0fb8*/ 	.word	0x00008e70
        /*0fbc*/ 	.word	0x00000000
        /*0fc0*/ 	.word	0x00000000
        /*0fc4*/ 	.short	0x010a
        /*0fc6*/ 	.byte	0xff
	.zero		1


	//   ....[238]....
        /*0fc8*/ 	.word	0x00008ed0
        /*0fcc*/ 	.word	0x00000000
        /*0fd0*/ 	.word	0x00000000
        /*0fd4*/ 	.short	0x010a
        /*0fd6*/ 	.byte	0xff
	.zero		1


	//   ....[239]....
        /*0fd8*/ 	.word	0x00008f30
        /*0fdc*/ 	.word	0x00000000
        /*0fe0*/ 	.word	0x00000000
        /*0fe4*/ 	.short	0x010a
        /*0fe6*/ 	.byte	0xff
	.zero		1


	//   ....[240]....
        /*0fe8*/ 	.word	0x00008f90
        /*0fec*/ 	.word	0x00000000
        /*0ff0*/ 	.word	0x00000000
        /*0ff4*/ 	.short	0x010a
        /*0ff6*/ 	.byte	0xff
	.zero		1


	//   ....[241]....
        /*0ff8*/ 	.word	0x00008ff0
        /*0ffc*/ 	.word	0x00000000
        /*1000*/ 	.word	0x00000000
        /*1004*/ 	.short	0x010a
        /*1006*/ 	.byte	0xff
	.zero		1


	//   ....[242]....
        /*1008*/ 	.word	0x00009050
        /*100c*/ 	.word	0x00000000
        /*1010*/ 	.word	0x00000000
        /*1014*/ 	.short	0x010a
        /*1016*/ 	.byte	0xff
	.zero		1


	//   ....[243]....
        /*1018*/ 	.word	0x000090b0
        /*101c*/ 	.word	0x00000000
        /*1020*/ 	.word	0x00000000
        /*1024*/ 	.short	0x010a
        /*1026*/ 	.byte	0xff
	.zero		1


	//   ....[244]....
        /*1028*/ 	.word	0x00009110
        /*102c*/ 	.word	0x00000000
        /*1030*/ 	.word	0x00000000
        /*1034*/ 	.short	0x010a
        /*1036*/ 	.byte	0xff
	.zero		1


	//   ....[245]....
        /*1038*/ 	.word	0x00009170
        /*103c*/ 	.word	0x00000000
        /*1040*/ 	.word	0x00000000
        /*1044*/ 	.short	0x010a
        /*1046*/ 	.byte	0xff
	.zero		1


	//   ....[246]....
        /*1048*/ 	.word	0x000091d0
        /*104c*/ 	.word	0x00000000
        /*1050*/ 	.word	0x00000000
        /*1054*/ 	.short	0x010a
        /*1056*/ 	.byte	0xff
	.zero		1


	//   ....[247]....
        /*1058*/ 	.word	0x00009230
        /*105c*/ 	.word	0x00000000
        /*1060*/ 	.word	0x00000000
        /*1064*/ 	.short	0x010a
        /*1066*/ 	.byte	0xff
	.zero		1


	//   ....[248]....
        /*1068*/ 	.word	0x00009290
        /*106c*/ 	.word	0x00000000
        /*1070*/ 	.word	0x00000000
        /*1074*/ 	.short	0x010a
        /*1076*/ 	.byte	0xff
	.zero		1


	//   ....[249]....
        /*1078*/ 	.word	0x000092f0
        /*107c*/ 	.word	0x00000000
        /*1080*/ 	.word	0x00000000
        /*1084*/ 	.short	0x010a
        /*1086*/ 	.byte	0xff
	.zero		1


	//   ....[250]....
        /*1088*/ 	.word	0x00009350
        /*108c*/ 	.word	0x00000000
        /*1090*/ 	.word	0x00000000
        /*1094*/ 	.short	0x010a
        /*1096*/ 	.byte	0xff
	.zero		1


	//   ....[251]....
        /*1098*/ 	.word	0x000093b0
        /*109c*/ 	.word	0x00000000
        /*10a0*/ 	.word	0x00000000
        /*10a4*/ 	.short	0x010a
        /*10a6*/ 	.byte	0xff
	.zero		1


	//   ....[252]....
        /*10a8*/ 	.word	0x00009410
        /*10ac*/ 	.word	0x00000000
        /*10b0*/ 	.word	0x00000000
        /*10b4*/ 	.short	0x010a
        /*10b6*/ 	.byte	0xff
	.zero		1


	//   ....[253]....
        /*10b8*/ 	.word	0x00009470
        /*10bc*/ 	.word	0x00000000
        /*10c0*/ 	.word	0x00000000
        /*10c4*/ 	.short	0x010a
        /*10c6*/ 	.byte	0xff
	.zero		1


	//   ....[254]....
        /*10c8*/ 	.word	0x000094d0
        /*10cc*/ 	.word	0x00000000
        /*10d0*/ 	.word	0x00000000
        /*10d4*/ 	.short	0x010a
        /*10d6*/ 	.byte	0xff
	.zero		1


	//   ....[255]....
        /*10d8*/ 	.word	0x00009530
        /*10dc*/ 	.word	0x00000000
        /*10e0*/ 	.word	0x00000000
        /*10e4*/ 	.short	0x010a
        /*10e6*/ 	.byte	0xff
	.zero		1


	//   ....[0]....
        /*10e8*/ 	.word	0x00009590
        /*10ec*/ 	.word	0x00000000
        /*10f0*/ 	.word	0x00000000
        /*10f4*/ 	.short	0x010a
        /*10f6*/ 	.byte	0xff
	.zero		1


	//   ....[1]....
        /*10f8*/ 	.word	0x000095f0
        /*10fc*/ 	.word	0x00000000
        /*1100*/ 	.word	0x00000000
        /*1104*/ 	.short	0x010a
        /*1106*/ 	.byte	0xff
	.zero		1


	//   ....[2]....
        /*1108*/ 	.word	0x00009650
        /*110c*/ 	.word	0x00000000
        /*1110*/ 	.word	0x00000000
        /*1114*/ 	.short	0x010a
        /*1116*/ 	.byte	0xff
	.zero		1


	//   ....[3]....
        /*1118*/ 	.word	0x000096b0
        /*111c*/ 	.word	0x00000000
        /*1120*/ 	.word	0x00000000
        /*1124*/ 	.short	0x010a
        /*1126*/ 	.byte	0xff
	.zero		1


	//   ....[4]....
        /*1128*/ 	.word	0x00009710
        /*112c*/ 	.word	0x00000000
        /*1130*/ 	.word	0x00000000
        /*1134*/ 	.short	0x010a
        /*1136*/ 	.byte	0xff
	.zero		1


	//   ....[5]....
        /*1138*/ 	.word	0x00009770
        /*113c*/ 	.word	0x00000000
        /*1140*/ 	.word	0x00000000
        /*1144*/ 	.short	0x010a
        /*1146*/ 	.byte	0xff
	.zero		1


	//   ....[6]....
        /*1148*/ 	.word	0x000097d0
        /*114c*/ 	.word	0x00000000
        /*1150*/ 	.word	0x00000000
        /*1154*/ 	.short	0x010a
        /*1156*/ 	.byte	0xff
	.zero		1


	//   ....[7]....
        /*1158*/ 	.word	0x00009830
        /*115c*/ 	.word	0x00000000
        /*1160*/ 	.word	0x00000000
        /*1164*/ 	.short	0x010a
        /*1166*/ 	.byte	0xff
	.zero		1


	//   ....[8]....
        /*1168*/ 	.word	0x00009890
        /*116c*/ 	.word	0x00000000
        /*1170*/ 	.word	0x00000000
        /*1174*/ 	.short	0x010a
        /*1176*/ 	.byte	0xff
	.zero		1


	//   ....[9]....
        /*1178*/ 	.word	0x000098f0
        /*117c*/ 	.word	0x00000000
        /*1180*/ 	.word	0x00000000
        /*1184*/ 	.short	0x010a
        /*1186*/ 	.byte	0xff
	.zero		1


	//   ....[10]....
        /*1188*/ 	.word	0x00009950
        /*118c*/ 	.word	0x00000000
        /*1190*/ 	.word	0x00000000
        /*1194*/ 	.short	0x010a
        /*1196*/ 	.byte	0xff
	.zero		1


	//   ....[11]....
        /*1198*/ 	.word	0x000099b0
        /*119c*/ 	.word	0x00000000
        /*11a0*/ 	.word	0x00000000
        /*11a4*/ 	.short	0x010a
        /*11a6*/ 	.byte	0xff
	.zero		1


	//   ....[12]....
        /*11a8*/ 	.word	0x00009a10
        /*11ac*/ 	.word	0x00000000
        /*11b0*/ 	.word	0x00000000
        /*11b4*/ 	.short	0x010a
        /*11b6*/ 	.byte	0xff
	.zero		1


	//   ....[13]....
        /*11b8*/ 	.word	0x00009a70
        /*11bc*/ 	.word	0x00000000
        /*11c0*/ 	.word	0x00000000
        /*11c4*/ 	.short	0x010a
        /*11c6*/ 	.byte	0xff
	.zero		1


	//   ....[14]....
        /*11c8*/ 	.word	0x00009ad0
        /*11cc*/ 	.word	0x00000000
        /*11d0*/ 	.word	0x00000000
        /*11d4*/ 	.short	0x010a
        /*11d6*/ 	.byte	0xff
	.zero		1


	//   ....[15]....
        /*11d8*/ 	.word	0x00009b30
        /*11dc*/ 	.word	0x00000000
        /*11e0*/ 	.word	0x00000000
        /*11e4*/ 	.short	0x010a
        /*11e6*/ 	.byte	0xff
	.zero		1


	//   ....[16]....
        /*11e8*/ 	.word	0x00009b90
        /*11ec*/ 	.word	0x00000000
        /*11f0*/ 	.word	0x00000000
        /*11f4*/ 	.short	0x010a
        /*11f6*/ 	.byte	0xff
	.zero		1


	//   ....[17]....
        /*11f8*/ 	.word	0x00009bf0
        /*11fc*/ 	.word	0x00000000
        /*1200*/ 	.word	0x00000000
        /*1204*/ 	.short	0x010a
        /*1206*/ 	.byte	0xff
	.zero		1


	//   ....[18]....
        /*1208*/ 	.word	0x00009c50
        /*120c*/ 	.word	0x00000000
        /*1210*/ 	.word	0x00000000
        /*1214*/ 	.short	0x010a
        /*1216*/ 	.byte	0xff
	.zero		1


	//   ....[19]....
        /*1218*/ 	.word	0x00009cb0
        /*121c*/ 	.word	0x00000000
        /*1220*/ 	.word	0x00000000
        /*1224*/ 	.short	0x010a
        /*1226*/ 	.byte	0xff
	.zero		1


	//   ....[20]....
        /*1228*/ 	.word	0x00009d10
        /*122c*/ 	.word	0x00000000
        /*1230*/ 	.word	0x00000000
        /*1234*/ 	.short	0x010a
        /*1236*/ 	.byte	0xff
	.zero		1


	//   ....[21]....
        /*1238*/ 	.word	0x00009d70
        /*123c*/ 	.word	0x00000000
        /*1240*/ 	.word	0x00000000
        /*1244*/ 	.short	0x010a
        /*1246*/ 	.byte	0xff
	.zero		1


	//   ....[22]....
        /*1248*/ 	.word	0x00009dd0
        /*124c*/ 	.word	0x00000000
        /*1250*/ 	.word	0x00000000
        /*1254*/ 	.short	0x010a
        /*1256*/ 	.byte	0xff
	.zero		1


	//   ....[23]....
        /*1258*/ 	.word	0x00009e30
        /*125c*/ 	.word	0x00000000
        /*1260*/ 	.word	0x00000000
        /*1264*/ 	.short	0x010a
        /*1266*/ 	.byte	0xff
	.zero		1


	//   ....[24]....
        /*1268*/ 	.word	0x00009e90
        /*126c*/ 	.word	0x00000000
        /*1270*/ 	.word	0x00000000
        /*1274*/ 	.short	0x010a
        /*1276*/ 	.byte	0xff
	.zero		1


	//   ....[25]....
        /*1278*/ 	.word	0x00009ef0
        /*127c*/ 	.word	0x00000000
        /*1280*/ 	.word	0x00000000
        /*1284*/ 	.short	0x010a
        /*1286*/ 	.byte	0xff
	.zero		1


	//   ....[26]....
        /*1288*/ 	.word	0x00009f50
        /*128c*/ 	.word	0x00000000
        /*1290*/ 	.word	0x00000000
        /*1294*/ 	.short	0x010a
        /*1296*/ 	.byte	0xff
	.zero		1


	//   ....[27]....
        /*1298*/ 	.word	0x00009fb0
        /*129c*/ 	.word	0x00000000
        /*12a0*/ 	.word	0x00000000
        /*12a4*/ 	.short	0x010a
        /*12a6*/ 	.byte	0xff
	.zero		1


	//   ....[28]....
        /*12a8*/ 	.word	0x0000a000
        /*12ac*/ 	.word	0x00000002
        /*12b0*/ 	.word	0x000003e0
        /*12b4*/ 	.short	0x010a
        /*12b6*/ 	.byte	0xff
	.zero		1


	//   ....[29]....
        /*12b8*/ 	.word	0x0000a060
        /*12bc*/ 	.word	0x00000002
        /*12c0*/ 	.word	0x00000390
        /*12c4*/ 	.short	0x010a
        /*12c6*/ 	.byte	0xff
	.zero		1


	//   ....[30]....
        /*12c8*/ 	.word	0x0000a0b0
        /*12cc*/ 	.word	0x00000002
        /*12d0*/ 	.word	0x00000380
        /*12d4*/ 	.short	0x010a
        /*12d6*/ 	.byte	0xff
	.zero		1


	//   ....[31]....
        /*12d8*/ 	.word	0x0000a110
        /*12dc*/ 	.word	0x00000000
        /*12e0*/ 	.word	0x00000390
        /*12e4*/ 	.short	0x010a
        /*12e6*/ 	.byte	0xff
	.zero		1


	//   ....[32]....
        /*12e8*/ 	.word	0x0000a160
        /*12ec*/ 	.word	0x00000000
        /*12f0*/ 	.word	0x00000380
        /*12f4*/ 	.short	0x010a
        /*12f6*/ 	.byte	0xff
	.zero		1


	//   ....[33]....
        /*12f8*/ 	.word	0x0000a1c0
        /*12fc*/ 	.word	0x00000002
        /*1300*/ 	.word	0x000003c0
        /*1304*/ 	.short	0x010a
        /*1306*/ 	.byte	0xff
	.zero		1


	//   ....[34]....
        /*1308*/ 	.word	0x0000a220
        /*130c*/ 	.word	0x00000000
        /*1310*/ 	.word	0x00000000
        /*1314*/ 	.short	0x010a
        /*1316*/ 	.byte	0xff
	.zero		1


	//   ....[35]....
        /*1318*/ 	.word	0x0000a280
        /*131c*/ 	.word	0x00000000
        /*1320*/ 	.word	0x00000000
        /*1324*/ 	.short	0x010a
        /*1326*/ 	.byte	0xff
	.zero		1


	//   ....[36]....
        /*1328*/ 	.word	0x0000a2e0
        /*132c*/ 	.word	0x00000000
        /*1330*/ 	.word	0x00000000
        /*1334*/ 	.short	0x010a
        /*1336*/ 	.byte	0xff
	.zero		1


	//   ....[37]....
        /*1338*/ 	.word	0x0000a340
        /*133c*/ 	.word	0x00000000
        /*1340*/ 	.word	0x00000000
        /*1344*/ 	.short	0x010a
        /*1346*/ 	.byte	0xff
	.zero		1


	//   ....[38]....
        /*1348*/ 	.word	0x0000a3a0
        /*134c*/ 	.word	0x00000000
        /*1350*/ 	.word	0x00000000
        /*1354*/ 	.short	0x010a
        /*1356*/ 	.byte	0xff
	.zero		1


	//   ....[39]....
        /*1358*/ 	.word	0x0000a3f0
        /*135c*/ 	.word	0x00000008
        /*1360*/ 	.word	0x00000380
        /*1364*/ 	.short	0x010a
        /*1366*/ 	.byte	0xff
	.zero		1


	//   ....[40]....
        /*1368*/ 	.word	0x0000a450
        /*136c*/ 	.word	0x00000000
        /*1370*/ 	.word	0x00000378
        /*1374*/ 	.short	0x010a
        /*1376*/ 	.byte	0xff
	.zero		1


	//   ....[41]....
        /*1378*/ 	.word	0x0000a4b0
        /*137c*/ 	.word	0x00000000
        /*1380*/ 	.word	0x00000368
        /*1384*/ 	.short	0x010a
        /*1386*/ 	.byte	0xff
	.zero		1


	//   ....[42]....
        /*1388*/ 	.word	0x0000a500
        /*138c*/ 	.word	0x00000003
        /*1390*/ 	.word	0x00000380
        /*1394*/ 	.short	0x010a
        /*1396*/ 	.byte	0xff
	.zero		1


	//   ....[43]....
        /*1398*/ 	.word	0x0000a560
        /*139c*/ 	.word	0x00000000
        /*13a0*/ 	.word	0x00000360
        /*13a4*/ 	.short	0x010a
        /*13a6*/ 	.byte	0xff
	.zero		1


	//   ....[44]....
        /*13a8*/ 	.word	0x0000a5b0
        /*13ac*/ 	.word	0x00000016
        /*13b0*/ 	.word	0x000003a0
        /*13b4*/ 	.short	0x010a
        /*13b6*/ 	.byte	0xff
	.zero		1


	//----- nvinfo : EIATTR_NUM_MBARRIERS
	.align		4
.L_47:
        /*13b8*/ 	.byte	0x03, 0x38
        /*13ba*/ 	.short	0x0080


	//----- nvinfo : EIATTR_EXIT_INSTR_OFFSETS
	.align		4
        /*13bc*/ 	.byte	0x04, 0x1c
        /*13be*/ 	.short	(.L_49 - .L_48)


	//   ....[0]....
.L_48:
        /*13c0*/ 	.word	0x00004c30


	//   ....[1]....
        /*13c4*/ 	.word	0x00005120


	//   ....[2]....
        /*13c8*/ 	.word	0x00005180


	//   ....[3]....
        /*13cc*/ 	.word	0x00005fa0


	//   ....[4]....
        /*13d0*/ 	.word	0x00006c80


	//   ....[5]....
        /*13d4*/ 	.word	0x00006cc0


	//   ....[6]....
        /*13d8*/ 	.word	0x00008ab0


	//----- nvinfo : EIATTR_MAX_THREADS
	.align		4
.L_49:
        /*13dc*/ 	.byte	0x04, 0x05
        /*13de*/ 	.short	(.L_51 - .L_50)
.L_50:
        /*13e0*/ 	.word	0x00000100
        /*13e4*/ 	.word	0x00000001
        /*13e8*/ 	.word	0x00000001


	//----- nvinfo : EIATTR_CRS_STACK_SIZE
	.align		4
.L_51:
        /*13ec*/ 	.byte	0x04, 0x1e
        /*13ee*/ 	.short	(.L_53 - .L_52)
.L_52:
        /*13f0*/ 	.word	0x00000000


	//----- nvinfo : EIATTR_CBANK_PARAM_SIZE
	.align		4
.L_53:
        /*13f4*/ 	.byte	0x03, 0x19
        /*13f6*/ 	.short	0x0800


	//----- nvinfo : EIATTR_PARAM_CBANK
	.align		4
        /*13f8*/ 	.byte	0x04, 0x0a
        /*13fa*/ 	.short	(.L_55 - .L_54)
	.align		4
.L_54:
        /*13fc*/ 	.word	index@(.nv.constant0._ZN7cutlass13device_kernelINS_4gemm6kernel13GemmUniversalIN4cute5tupleIJiiiiEEENS1_10collective13CollectiveMmaINS1_35MainloopSm100TmaUmmaWarpSpecializedILi54ELi2ELi4ENS5_IJNS4_1CILi8EEENSA_ILi1EEESC_EEEEENS5_IJNSA_ILi64EEESF_NSA_ILi32EEEEEENS_12float_e5m2_tENS5_IJlSC_lEEESI_SJ_NS4_8TiledMMAINS4_8MMA_AtomIJNS4_10MMA_TraitsINS4_19SM100_MMA_F8F6F4_SSEJSI_SI_fSF_SF_NS4_17integral_constantINS4_4UMMA5MajorELSQ_0EEESR_NSO_INSP_7ScaleInELSS_0EEEST_EEEEEENS4_6LayoutINS5_IJSC_SC_SC_EEENS5_IJNSA_ILi0EEESY_SY_EEEEENS5_IJNS4_10UnderscoreES11_S11_EEEEENS4_13SM90_TMA_LOADENS4_14ComposedLayoutINS4_7SwizzleILi1ELi4ELi3EEENS4_18smem_ptr_flag_bitsILi8EEENSW_INS5_IJSB_SG_EEENS5_IJSG_SC_EEEEEEEvNS4_8identityENS4_23SM90_TMA_LOAD_MULTICASTES1D_vS1E_EENS_8epilogue10collective18CollectiveEpilogueINS1H_23Sm100TmaWarpSpecializedILi1ELi1ELi32ELb0ELb0EEEJSH_NS5_IJNSW_ISF_SC_EES1M_EEESI_SJ_SI_SJ_NS1H_6fusion15FusionCallbacksIS1L_NS1O_17LinearCombinationISI_fSI_fLNS_15FloatRoundStyleE2EEESH_S1N_JEEENS4_5SM1004TMEM4LOAD26SM100_TMEM_LOAD_16dp32b32xES14_NS15_INS16_ILi2ELi4ELi3EEES19_NSW_INS5_IJSB_SF_EEENS5_IJSF_SC_EEEEEEENS4_39AutoVectorizingCopyWithAssumedAlignmentILi128EEENS4_14SM90_TMA_STOREES22_S24_S24_EEEvvEEEEvNT_6ParamsE)
        /*1400*/ 	.short	0x0380
        /*1402*/ 	.short	0x0800


	//----- nvinfo : EIATTR_SW_WAR
	.align		4
.L_55:
        /*1404*/ 	.byte	0x04, 0x36
        /*1406*/ 	.short	(.L_57 - .L_56)
.L_56:
        /*1408*/ 	.word	0x00000008
.L_57:


//--------------------- .nv.callgraph             --------------------------
	.section	.nv.callgraph,"",@"SHT_CUDA_CALLGRAPH"
	.align	4
	.sectionentsize	8
	.align		4
        /*0000*/ 	.word	0x00000000
	.align		4
        /*0004*/ 	.word	0xffffffff
	.align		4
        /*0008*/ 	.word	index@(_ZN7cutlass13device_kernelINS_4gemm6kernel13GemmUniversalIN4cute5tupleIJiiiiEEENS1_10collective13CollectiveMmaINS1_35MainloopSm100TmaUmmaWarpSpecializedILi54ELi2ELi4ENS5_IJNS4_1CILi8EEENSA_ILi1EEESC_EEEEENS5_IJNSA_ILi64EEESF_NSA_ILi32EEEEEENS_12float_e5m2_tENS5_IJlSC_lEEESI_SJ_NS4_8TiledMMAINS4_8MMA_AtomIJNS4_10MMA_TraitsINS4_19SM100_MMA_F8F6F4_SSEJSI_SI_fSF_SF_NS4_17integral_constantINS4_4UMMA5MajorELSQ_0EEESR_NSO_INSP_7ScaleInELSS_0EEEST_EEEEEENS4_6LayoutINS5_IJSC_SC_SC_EEENS5_IJNSA_ILi0EEESY_SY_EEEEENS5_IJNS4_10UnderscoreES11_S11_EEEEENS4_13SM90_TMA_LOADENS4_14ComposedLayoutINS4_7SwizzleILi1ELi4ELi3EEENS4_18smem_ptr_flag_bitsILi8EEENSW_INS5_IJSB_SG_EEENS5_IJSG_SC_EEEEEEEvNS4_8identityENS4_23SM90_TMA_LOAD_MULTICASTES1D_vS1E_EENS_8epilogue10collective18CollectiveEpilogueINS1H_23Sm100TmaWarpSpecializedILi1ELi1ELi32ELb0ELb0EEEJSH_NS5_IJNSW_ISF_SC_EES1M_EEESI_SJ_SI_SJ_NS1H_6fusion15FusionCallbacksIS1L_NS1O_17LinearCombinationISI_fSI_fLNS_15FloatRoundStyleE2EEESH_S1N_JEEENS4_5SM1004TMEM4LOAD26SM100_TMEM_LOAD_16dp32b32xES14_NS15_INS16_ILi2ELi4ELi3EEES19_NSW_INS5_IJSB_SF_EEENS5_IJSF_SC_EEEEEEENS4_39AutoVectorizingCopyWithAssumedAlignmentILi128EEENS4_14SM90_TMA_STOREES22_S24_S24_EEEvvEEEEvNT_6ParamsE)
	.align		4
        /*000c*/ 	.word	index@(__assertfail)
	.align		4
        /*0010*/ 	.word	0x00000000
	.align		4
        /*0014*/ 	.word	0xfffffffe
	.align		4
        /*0018*/ 	.word	0x00000000
	.align		4
        /*001c*/ 	.word	0xfffffffd
	.align		4
        /*0020*/ 	.word	0x00000000
	.align		4
        /*0024*/ 	.word	0xfffffffc


//--------------------- .nv.constant4             --------------------------
	.section	.nv.constant4,"a",@progbits
	.align	8
	.align		8
.nv.constant4:
        /*0000*/ 	.dword	__assertfail
	.align		8
        /*0008*/ 	.dword	__unnamed_1
	.align		8
        /*0010*/ 	.dword	__unnamed_2
	.align		8
        /*0018*/ 	.dword	_ZN40_INTERNAL_a9010881_4_k_cu_5d56a7ae_188864cuda3std3__45__cpo5beginE
	.align		8
        /*0020*/ 	.dword	_ZN40_INTERNAL_a9010881_4_k_cu_5d56a7ae_188864cuda3std3__45__cpo3endE
	.align		8
        /*0028*/ 	.dword	_ZN40_INTERNAL_a9010881_4_k_cu_5d56a7ae_188864cuda3std3__45__cpo6cbeginE
	.align		8
        /*0030*/ 	.dword	_ZN40_INTERNAL_a9010881_4_k_cu_5d56a7ae_188864cuda3std3__45__cpo4cendE
	.align		8
        /*0038*/ 	.dword	_ZN40_INTERNAL_a9010881_4_k_cu_5d56a7ae_188864cuda3std3__442_GLOBAL__N__a9010881_4_k_cu_5d56a7ae_188866ignoreE
	.align		8
        /*0040*/ 	.dword	_ZN40_INTERNAL_a9010881_4_k_cu_5d56a7ae_188864cuda3std3__419piecewise_constructE
	.align		8
        /*0048*/ 	.dword	_ZN40_INTERNAL_a9010881_4_k_cu_5d56a7ae_188864cuda3std3__48in_placeE
	.align		8
        /*0050*/ 	.dword	_ZN40_INTERNAL_a9010881_4_k_cu_5d56a7ae_188864cuda3std6ranges3__45__cpo4swapE
	.align		8
        /*0058*/ 	.dword	_ZN40_INTERNAL_a9010881_4_k_cu_5d56a7ae_188864cuda3std6ranges3__45__cpo9iter_moveE
	.align		8
        /*0060*/ 	.dword	_ZN40_INTERNAL_a9010881_4_k_cu_5d56a7ae_188864cute7productE
	.align		8
        /*0068*/ 	.dword	_ZN40_INTERNAL_a9010881_4_k_cu_5d56a7ae_188864cute1_E
	.align		8
        /*0070*/ 	.dword	$str$25
	.align		8
        /*0078*/ 	.dword	$str$26
	.align		8
        /*0080*/ 	.dword	$str$27
	.align		8
        /*0088*/ 	.dword	$str$28


//--------------------- .text._ZN7cutlass13device_kernelINS_4gemm6kernel13GemmUniversalIN4cute5tupleIJiiiiEEENS1_10collective13CollectiveMmaINS1_35MainloopSm100TmaUmmaWarpSpecializedILi54ELi2ELi4ENS5_IJNS4_1CILi8EEENSA_ILi1EEESC_EEEEENS5_IJNSA_ILi64EEESF_NSA_ILi32EEEEEENS_12float_e5m2_tENS5_IJlSC_lEEESI_SJ_NS4_8TiledMMAINS4_8MMA_AtomIJNS4_10MMA_TraitsINS4_19SM100_MMA_F8F6F4_SSEJSI_SI_fSF_SF_NS4_17integral_constantINS4_4UMMA5MajorELSQ_0EEESR_NSO_INSP_7ScaleInELSS_0EEEST_EEEEEENS4_6LayoutINS5_IJSC_SC_SC_EEENS5_IJNSA_ILi0EEESY_SY_EEEEENS5_IJNS4_10UnderscoreES11_S11_EEEEENS4_13SM90_TMA_LOADENS4_14ComposedLayoutINS4_7SwizzleILi1ELi4ELi3EEENS4_18smem_ptr_flag_bitsILi8EEENSW_INS5_IJSB_SG_EEENS5_IJSG_SC_EEEEEEEvNS4_8identityENS4_23SM90_TMA_LOAD_MULTICASTES1D_vS1E_EENS_8epilogue10collective18CollectiveEpilogueINS1H_23Sm100TmaWarpSpecializedILi1ELi1ELi32ELb0ELb0EEEJSH_NS5_IJNSW_ISF_SC_EES1M_EEESI_SJ_SI_SJ_NS1H_6fusion15FusionCallbacksIS1L_NS1O_17LinearCombinationISI_fSI_fLNS_15FloatRoundStyleE2EEESH_S1N_JEEENS4_5SM1004TMEM4LOAD26SM100_TMEM_LOAD_16dp32b32xES14_NS15_INS16_ILi2ELi4ELi3EEES19_NSW_INS5_IJSB_SF_EEENS5_IJSF_SC_EEEEEEENS4_39AutoVectorizingCopyWithAssumedAlignmentILi128EEENS4_14SM90_TMA_STOREES22_S24_S24_EEEvvEEEEvNT_6ParamsE --------------------------
	.section	.text._ZN7cutlass13device_kernelINS_4gemm6kernel13GemmUniversalIN4cute5tupleIJiiiiEEENS1_10collective13CollectiveMmaINS1_35MainloopSm100TmaUmmaWarpSpecializedILi54ELi2ELi4ENS5_IJNS4_1CILi8EEENSA_ILi1EEESC_EEEEENS5_IJNSA_ILi64EEESF_NSA_ILi32EEEEEENS_12float_e5m2_tENS5_IJlSC_lEEESI_SJ_NS4_8TiledMMAINS4_8MMA_AtomIJNS4_10MMA_TraitsINS4_19SM100_MMA_F8F6F4_SSEJSI_SI_fSF_SF_NS4_17integral_constantINS4_4UMMA5MajorELSQ_0EEESR_NSO_INSP_7ScaleInELSS_0EEEST_EEEEEENS4_6LayoutINS5_IJSC_SC_SC_EEENS5_IJNSA_ILi0EEESY_SY_EEEEENS5_IJNS4_10UnderscoreES11_S11_EEEEENS4_13SM90_TMA_LOADENS4_14ComposedLayoutINS4_7SwizzleILi1ELi4ELi3EEENS4_18smem_ptr_flag_bitsILi8EEENSW_INS5_IJSB_SG_EEENS5_IJSG_SC_EEEEEEEvNS4_8identityENS4_23SM90_TMA_LOAD_MULTICASTES1D_vS1E_EENS_8epilogue10collective18CollectiveEpilogueINS1H_23Sm100TmaWarpSpecializedILi1ELi1ELi32ELb0ELb0EEEJSH_NS5_IJNSW_ISF_SC_EES1M_EEESI_SJ_SI_SJ_NS1H_6fusion15FusionCallbacksIS1L_NS1O_17LinearCombinationISI_fSI_fLNS_15FloatRoundStyleE2EEESH_S1N_JEEENS4_5SM1004TMEM4LOAD26SM100_TMEM_LOAD_16dp32b32xES14_NS15_INS16_ILi2ELi4ELi3EEES19_NSW_INS5_IJSB_SF_EEENS5_IJSF_SC_EEEEEEENS4_39AutoVectorizingCopyWithAssumedAlignmentILi128EEENS4_14SM90_TMA_STOREES22_S24_S24_EEEvvEEEEvNT_6ParamsE,"ax",@progbits
	.align	128
.text._ZN7cutlass13device_kernelINS_4gemm6kernel13GemmUniversalIN4cute5tupleIJiiiiEEENS1_10collective13CollectiveMmaINS1_35MainloopSm100TmaUmmaWarpSpecializedILi54ELi2ELi4ENS5_IJNS4_1CILi8EEENSA_ILi1EEESC_EEEEENS5_IJNSA_ILi64EEESF_NSA_ILi32EEEEEENS_12float_e5m2_tENS5_IJlSC_lEEESI_SJ_NS4_8TiledMMAINS4_8MMA_AtomIJNS4_10MMA_TraitsINS4_19SM100_MMA_F8F6F4_SSEJSI_SI_fSF_SF_NS4_17integral_constantINS4_4UMMA5MajorELSQ_0EEESR_NSO_INSP_7ScaleInELSS_0EEEST_EEEEEENS4_6LayoutINS5_IJSC_SC_SC_EEENS5_IJNSA_ILi0EEESY_SY_EEEEENS5_IJNS4_10UnderscoreES11_S11_EEEEENS4_13SM90_TMA_LOADENS4_14ComposedLayoutINS4_7SwizzleILi1ELi4ELi3EEENS4_18smem_ptr_flag_bitsILi8EEENSW_INS5_IJSB_SG_EEENS5_IJSG_SC_EEEEEEEvNS4_8identityENS4_23SM90_TMA_LOAD_MULTICASTES1D_vS1E_EENS_8epilogue10collective18CollectiveEpilogueINS1H_23Sm100TmaWarpSpecializedILi1ELi1ELi32ELb0ELb0EEEJSH_NS5_IJNSW_ISF_SC_EES1M_EEESI_SJ_SI_SJ_NS1H_6fusion15FusionCallbacksIS1L_NS1O_17LinearCombinationISI_fSI_fLNS_15FloatRoundStyleE2EEESH_S1N_JEEENS4_5SM1004TMEM4LOAD26SM100_TMEM_LOAD_16dp32b32xES14_NS15_INS16_ILi2ELi4ELi3EEES19_NSW_INS5_IJSB_SF_EEENS5_IJSF_SC_EEEEEEENS4_39AutoVectorizingCopyWithAssumedAlignmentILi128EEENS4_14SM90_TMA_STOREES22_S24_S24_EEEvvEEEEvNT_6ParamsE:
        .type           _ZN7cutlass13device_kernelINS_4gemm6kernel13GemmUniversalIN4cute5tupleIJiiiiEEENS1_10collective13CollectiveMmaINS1_35MainloopSm100TmaUmmaWarpSpecializedILi54ELi2ELi4ENS5_IJNS4_1CILi8EEENSA_ILi1EEESC_EEEEENS5_IJNSA_ILi64EEESF_NSA_ILi32EEEEEENS_12float_e5m2_tENS5_IJlSC_lEEESI_SJ_NS4_8TiledMMAINS4_8MMA_AtomIJNS4_10MMA_TraitsINS4_19SM100_MMA_F8F6F4_SSEJSI_SI_fSF_SF_NS4_17integral_constantINS4_4UMMA5MajorELSQ_0EEESR_NSO_INSP_7ScaleInELSS_0EEEST_EEEEEENS4_6LayoutINS5_IJSC_SC_SC_EEENS5_IJNSA_ILi0EEESY_SY_EEEEENS5_IJNS4_10UnderscoreES11_S11_EEEEENS4_13SM90_TMA_LOADENS4_14ComposedLayoutINS4_7SwizzleILi1ELi4ELi3EEENS4_18smem_ptr_flag_bitsILi8EEENSW_INS5_IJSB_SG_EEENS5_IJSG_SC_EEEEEEEvNS4_8identityENS4_23SM90_TMA_LOAD_MULTICASTES1D_vS1E_EENS_8epilogue10collective18CollectiveEpilogueINS1H_23Sm100TmaWarpSpecializedILi1ELi1ELi32ELb0ELb0EEEJSH_NS5_IJNSW_ISF_SC_EES1M_EEESI_SJ_SI_SJ_NS1H_6fusion15FusionCallbacksIS1L_NS1O_17LinearCombinationISI_fSI_fLNS_15FloatRoundStyleE2EEESH_S1N_JEEENS4_5SM1004TMEM4LOAD26SM100_TMEM_LOAD_16dp32b32xES14_NS15_INS16_ILi2ELi4ELi3EEES19_NSW_INS5_IJSB_SF_EEENS5_IJSF_SC_EEEEEEENS4_39AutoVectorizingCopyWithAssumedAlignmentILi128EEENS4_14SM90_TMA_STOREES22_S24_S24_EEEvvEEEEvNT_6ParamsE,@function
        .size           _ZN7cutlass13device_kernelINS_4gemm6kernel13GemmUniversalIN4cute5tupleIJiiiiEEENS1_10collective13CollectiveMmaINS1_35MainloopSm100TmaUmmaWarpSpecializedILi54ELi2ELi4ENS5_IJNS4_1CILi8EEENSA_ILi1EEESC_EEEEENS5_IJNSA_ILi64EEESF_NSA_ILi32EEEEEENS_12float_e5m2_tENS5_IJlSC_lEEESI_SJ_NS4_8TiledMMAINS4_8MMA_AtomIJNS4_10MMA_TraitsINS4_19SM100_MMA_F8F6F4_SSEJSI_SI_fSF_SF_NS4_17integral_constantINS4_4UMMA5MajorELSQ_0EEESR_NSO_INSP_7ScaleInELSS_0EEEST_EEEEEENS4_6LayoutINS5_IJSC_SC_SC_EEENS5_IJNSA_ILi0EEESY_SY_EEEEENS5_IJNS4_10UnderscoreES11_S11_EEEEENS4_13SM90_TMA_LOADENS4_14ComposedLayoutINS4_7SwizzleILi1ELi4ELi3EEENS4_18smem_ptr_flag_bitsILi8EEENSW_INS5_IJSB_SG_EEENS5_IJSG_SC_EEEEEEEvNS4_8identityENS4_23SM90_TMA_LOAD_MULTICASTES1D_vS1E_EENS_8epilogue10collective18CollectiveEpilogueINS1H_23Sm100TmaWarpSpecializedILi1ELi1ELi32ELb0ELb0EEEJSH_NS5_IJNSW_ISF_SC_EES1M_EEESI_SJ_SI_SJ_NS1H_6fusion15FusionCallbacksIS1L_NS1O_17LinearCombinationISI_fSI_fLNS_15FloatRoundStyleE2EEESH_S1N_JEEENS4_5SM1004TMEM4LOAD26SM100_TMEM_LOAD_16dp32b32xES14_NS15_INS16_ILi2ELi4ELi3EEES19_NSW_INS5_IJSB_SF_EEENS5_IJSF_SC_EEEEEEENS4_39AutoVectorizingCopyWithAssumedAlignmentILi128EEENS4_14SM90_TMA_STOREES22_S24_S24_EEEvvEEEEvNT_6ParamsE,(.L_x_286 - _ZN7cutlass13device_kernelINS_4gemm6kernel13GemmUniversalIN4cute5tupleIJiiiiEEENS1_10collective13CollectiveMmaINS1_35MainloopSm100TmaUmmaWarpSpecializedILi54ELi2ELi4ENS5_IJNS4_1CILi8EEENSA_ILi1EEESC_EEEEENS5_IJNSA_ILi64EEESF_NSA_ILi32EEEEEENS_12float_e5m2_tENS5_IJlSC_lEEESI_SJ_NS4_8TiledMMAINS4_8MMA_AtomIJNS4_10MMA_TraitsINS4_19SM100_MMA_F8F6F4_SSEJSI_SI_fSF_SF_NS4_17integral_constantINS4_4UMMA5MajorELSQ_0EEESR_NSO_INSP_7ScaleInELSS_0EEEST_EEEEEENS4_6LayoutINS5_IJSC_SC_SC_EEENS5_IJNSA_ILi0EEESY_SY_EEEEENS5_IJNS4_10UnderscoreES11_S11_EEEEENS4_13SM90_TMA_LOADENS4_14ComposedLayoutINS4_7SwizzleILi1ELi4ELi3EEENS4_18smem_ptr_flag_bitsILi8EEENSW_INS5_IJSB_SG_EEENS5_IJSG_SC_EEEEEEEvNS4_8identityENS4_23SM90_TMA_LOAD_MULTICASTES1D_vS1E_EENS_8epilogue10collective18CollectiveEpilogueINS1H_23Sm100TmaWarpSpecializedILi1ELi1ELi32ELb0ELb0EEEJSH_NS5_IJNSW_ISF_SC_EES1M_EEESI_SJ_SI_SJ_NS1H_6fusion15FusionCallbacksIS1L_NS1O_17LinearCombinationISI_fSI_fLNS_15FloatRoundStyleE2EEESH_S1N_JEEENS4_5SM1004TMEM4LOAD26SM100_TMEM_LOAD_16dp32b32xES14_NS15_INS16_ILi2ELi4ELi3EEES19_NSW_INS5_IJSB_SF_EEENS5_IJSF_SC_EEEEEEENS4_39AutoVectorizingCopyWithAssumedAlignmentILi128EEENS4_14SM90_TMA_STOREES22_S24_S24_EEEvvEEEEvNT_6ParamsE)
        .other          _ZN7cutlass13device_kernelINS_4gemm6kernel13GemmUniversalIN4cute5tupleIJiiiiEEENS1_10collective13CollectiveMmaINS1_35MainloopSm100TmaUmmaWarpSpecializedILi54ELi2ELi4ENS5_IJNS4_1CILi8EEENSA_ILi1EEESC_EEEEENS5_IJNSA_ILi64EEESF_NSA_ILi32EEEEEENS_12float_e5m2_tENS5_IJlSC_lEEESI_SJ_NS4_8TiledMMAINS4_8MMA_AtomIJNS4_10MMA_TraitsINS4_19SM100_MMA_F8F6F4_SSEJSI_SI_fSF_SF_NS4_17integral_constantINS4_4UMMA5MajorELSQ_0EEESR_NSO_INSP_7ScaleInELSS_0EEEST_EEEEEENS4_6LayoutINS5_IJSC_SC_SC_EEENS5_IJNSA_ILi0EEESY_SY_EEEEENS5_IJNS4_10UnderscoreES11_S11_EEEEENS4_13SM90_TMA_LOADENS4_14ComposedLayoutINS4_7SwizzleILi1ELi4ELi3EEENS4_18smem_ptr_flag_bitsILi8EEENSW_INS5_IJSB_SG_EEENS5_IJSG_SC_EEEEEEEvNS4_8identityENS4_23SM90_TMA_LOAD_MULTICASTES1D_vS1E_EENS_8epilogue10collective18CollectiveEpilogueINS1H_23Sm100TmaWarpSpecializedILi1ELi1ELi32ELb0ELb0EEEJSH_NS5_IJNSW_ISF_SC_EES1M_EEESI_SJ_SI_SJ_NS1H_6fusion15FusionCallbacksIS1L_NS1O_17LinearCombinationISI_fSI_fLNS_15FloatRoundStyleE2EEESH_S1N_JEEENS4_5SM1004TMEM4LOAD26SM100_TMEM_LOAD_16dp32b32xES14_NS15_INS16_ILi2ELi4ELi3EEES19_NSW_INS5_IJSB_SF_EEENS5_IJSF_SC_EEEEEEENS4_39AutoVectorizingCopyWithAssumedAlignmentILi128EEENS4_14SM90_TMA_STOREES22_S24_S24_EEEvvEEEEvNT_6ParamsE,@"STO_CUDA_ENTRY STV_DEFAULT"
_ZN7cutlass13device_kernelINS_4gemm6kernel13GemmUniversalIN4cute5tupleIJiiiiEEENS1_10collective13CollectiveMmaINS1_35MainloopSm100TmaUmmaWarpSpecializedILi54ELi2ELi4ENS5_IJNS4_1CILi8EEENSA_ILi1EEESC_EEEEENS5_IJNSA_ILi64EEESF_NSA_ILi32EEEEEENS_12float_e5m2_tENS5_IJlSC_lEEESI_SJ_NS4_8TiledMMAINS4_8MMA_AtomIJNS4_10MMA_TraitsINS4_19SM100_MMA_F8F6F4_SSEJSI_SI_fSF_SF_NS4_17integral_constantINS4_4UMMA5MajorELSQ_0EEESR_NSO_INSP_7ScaleInELSS_0EEEST_EEEEEENS4_6LayoutINS5_IJSC_SC_SC_EEENS5_IJNSA_ILi0EEESY_SY_EEEEENS5_IJNS4_10UnderscoreES11_S11_EEEEENS4_13SM90_TMA_LOADENS4_14ComposedLayoutINS4_7SwizzleILi1ELi4ELi3EEENS4_18smem_ptr_flag_bitsILi8EEENSW_INS5_IJSB_SG_EEENS5_IJSG_SC_EEEEEEEvNS4_8identityENS4_23SM90_TMA_LOAD_MULTICASTES1D_vS1E_EENS_8epilogue10collective18CollectiveEpilogueINS1H_23Sm100TmaWarpSpecializedILi1ELi1ELi32ELb0ELb0EEEJSH_NS5_IJNSW_ISF_SC_EES1M_EEESI_SJ_SI_SJ_NS1H_6fusion15FusionCallbacksIS1L_NS1O_17LinearCombinationISI_fSI_fLNS_15FloatRoundStyleE2EEESH_S1N_JEEENS4_5SM1004TMEM4LOAD26SM100_TMEM_LOAD_16dp32b32xES14_NS15_INS16_ILi2ELi4ELi3EEES19_NSW_INS5_IJSB_SF_EEENS5_IJSF_SC_EEEEEEENS4_39AutoVectorizingCopyWithAssumedAlignmentILi128EEENS4_14SM90_TMA_STOREES22_S24_S24_EEEvvEEEEvNT_6ParamsE:
[----:B------:R-:W1:Y:S01]  /*0000*/  LDC R1, c[0x0][0x37c] ;  /* 0x0000df00ff017b82 */ /* 0x000e620000000800 */
[----:B------:R-:W2:Y:S01]  /*0010*/  S2R R76, SR_TID.X ;  /* 0x00000000004c7919 */ /* 0x000ea20000002100 */
[----:B------:R-:W3:Y:S01]  /*0020*/  LDCU.64 UR8, c[0x0][0x890] ;  /* 0x00011200ff0877ac */ /* 0x000ee20008000a00 */
[----:B------:R-:W-:Y:S02]  /*0030*/  PRMT R79, RZ, 0x7610, R79 ;  /* 0x00007610ff4f7816 */ /* 0x000fe4000000004f */
[----:B------:R-:W-:Y:S01]  /*0040*/  ELECT P3, URZ, PT ;  /* 0x0000000000ff782f */ /* 0x000fe20003860000 */
[----:B---3--:R-:W-:-:S04]  /*0050*/  UISETP.NE.U32.AND UP0, UPT, UR8, URZ, UPT ;  /* 0x000000ff0800728c */ /* 0x008fc8000bf05070 */
[----:B------:R-:W-:Y:S01]  /*0060*/  UISETP.NE.AND.EX UP0, UPT, UR9, URZ, UPT, UP0 ;  /* 0x000000ff0900728c */ /* 0x000fe2000bf05300 */
[----:B--2---:R-:W-:-:S05]  /*0070*/  SHF.R.U32.HI R80, RZ, 0x5, R76 ;  /* 0x00000005ff507819 */ /* 0x004fca000001164c */
[----:B------:R-:W2:Y:S02]  /*0080*/  SHFL.IDX PT, R0, R80, RZ, 0x1f ;  /* 0x00001fff50007589 */ /* 0x000ea400000e0000 */
[----:B--2---:R-:W-:Y:S01]  /*0090*/  R2UR UR18, R0 ;  /* 0x00000000001272ca */ /* 0x004fe200000e0000 */
[----:B-1----:R-:W-:-:S14]  /*00a0*/  BRA.U UP0, `(.L_x_0) ;  /* 0x0000000100307547 */ /* 0x002fdc000b800000 */
[----:B------:R-:W1:Y:S02]  /*00b0*/  LDCU.64 UR4, c[0x0][0x888] ;  /* 0x00011100ff0477ac */ /* 0x000e640008000a00 */
[----:B-1----:R-:W-:-:S04]  /*00c0*/  UISETP.NE.U32.AND UP0, UPT, UR4, URZ, UPT ;  /* 0x000000ff0400728c */ /* 0x002fc8000bf05070 */
[----:B------:R-:W-:-:S09]  /*00d0*/  UISETP.NE.AND.EX UP0, UPT, UR5, URZ, UPT, UP0 ;  /* 0x000000ff0500728c */ /* 0x000fd2000bf05300 */
[----:B------:R-:W-:Y:S05]  /*00e0*/  BRA.U !UP0, `(.L_x_1) ;  /* 0x0000000108147547 */ /* 0x000fea000b800000 */
[----:B------:R-:W1:Y:S01]  /*00f0*/  LDC.64 R2, c[0x0][0x888] ;  /* 0x00022200ff027b82 */ /* 0x000e620000000a00 */
[----:B------:R-:W1:Y:S02]  /*0100*/  LDCU.64 UR4, c[0x0][0x358] ;  /* 0x00006b00ff0477ac */ /* 0x000e640008000a00 */
[----:B-1----:R1:W5:Y:S01]  /*0110*/  LDG.E R39, desc[UR4][R2.64] ;  /* 0x0000000402277981 */ /* 0x002362000c1e1900 */
[----:B------:R-:W-:Y:S01]  /*0120*/  HFMA2 R79, -RZ, RZ, 0, 5.9604644775390625e-08 ;  /* 0x00000001ff4f7431 */ /* 0x000fe200000001ff */
[----:B------:R-:W-:Y:S05]  /*0130*/  BRA `(.L_x_0) ;  /* 0x00000000000c7947 */ /* 0x000fea0003800000 */
.L_x_1:
[----:B------:R-:W1:Y:S01]  /*0140*/  LDCU UR4, c[0x0][0x880] ;  /* 0x00011000ff0477ac */ /* 0x000e620008000800 */
[----:B------:R-:W-:Y:S01]  /*0150*/  HFMA2 R79, -RZ, RZ, 0, 5.9604644775390625e-08 ;  /* 0x00000001ff4f7431 */ /* 0x000fe200000001ff */
[----:B-1----:R-:W-:-:S07]  /*0160*/  MOV R39, UR4 ;  /* 0x0000000400277c02 */ /* 0x002fce0008000f00 */
.L_x_0:
[----:B------:R-:W2:Y:S02]  /*0170*/  LDCU.64 UR4, c[0x0][0x8b0] ;  /* 0x00011600ff0477ac */ /* 0x000ea40008000a00 */
[----:B--2---:R-:W-:-:S04]  /*0180*/  UISETP.NE.U32.AND UP0, UPT, UR4, URZ, UPT ;  /* 0x000000ff0400728c */ /* 0x004fc8000bf05070 */
[----:B------:R-:W-:-:S09]  /*0190*/  UISETP.NE.AND.EX UP0, UPT, UR5, URZ, UPT, UP0 ;  /* 0x000000ff0500728c */ /* 0x000fd2000bf05300 */
[----:B------:R-:W-:Y:S05]  /*01a0*/  BRA.U UP0, `(.L_x_2) ;  /* 0x0000000100287547 */ /* 0x000fea000b800000 */
[----:B------:R-:W2:Y:S02]  /*01b0*/  LDCU.64 UR4, c[0x0][0x8a8] ;  /* 0x00011500ff0477ac */ /* 0x000ea40008000a00 */
[----:B--2---:R-:W-:-:S04]  /*01c0*/  UISETP.NE.U32.AND UP0, UPT, UR4, URZ, UPT ;  /* 0x000000ff0400728c */ /* 0x004fc8000bf05070 */
[----:B------:R-:W-:-:S09]  /*01d0*/  UISETP.NE.AND.EX UP0, UPT, UR5, URZ, UPT, UP0 ;  /* 0x000000ff0500728c */ /* 0x000fd2000bf05300 */
[----:B------:R-:W-:Y:S05]  /*01e0*/  BRA.U !UP0, `(.L_x_3) ;  /* 0x0000000108107547 */ /* 0x000fea000b800000 */
[----:B-1----:R-:W1:Y:S01]  /*01f0*/  LDC.64 R2, c[0x0][0x8a8] ;  /* 0x00022a00ff027b82 */ /* 0x002e620000000a00 */
[----:B------:R-:W1:Y:S02]  /*0200*/  LDCU.64 UR4, c[0x0][0x358] ;  /* 0x00006b00ff0477ac */ /* 0x000e640008000a00 */
[----:B-1----:R2:W5:Y:S01]  /*0210*/  LDG.E R38, desc[UR4][R2.64] ;  /* 0x0000000402267981 */ /* 0x002562000c1e1900 */
[----:B------:R-:W-:Y:S05]  /*0220*/  BRA `(.L_x_2) ;  /* 0x0000000000087947 */ /* 0x000fea0003800000 */
.L_x_3:
[----:B------:R-:W2:Y:S02]  /*0230*/  LDCU UR4, c[0x0][0x8a0] ;  /* 0x00011400ff0477ac */ /* 0x000ea40008000800 */
[----:B--2---:R-:W-:Y:S02]  /*0240*/  MOV R38, UR4 ;  /* 0x0000000400267c02 */ /* 0x004fe40008000f00 */
.L_x_2:
[----:B------:R-:W-:Y:S01]  /*0250*/  IMAD.U32 R0, RZ, RZ, UR18 ;  /* 0x00000012ff007e24 */ /* 0x000fe2000f8e00ff */
[----:B------:R-:W-:Y:S04]  /*0260*/  BSSY.RECONVERGENT B0, `(.L_x_4) ;  /* 0x000000c000007945 */ /* 0x000fe80003800200 */
[C---:B------:R-:W-:Y:S02]  /*0270*/  ISETP.NE.OR P1, PT, R0.reuse, 0x1, !P3 ;  /* 0x000000010000780c */ /* 0x040fe40005f25670 */
[----:B------:R-:W-:-:S11]  /*0280*/  ISETP.NE.OR P0, PT, R0, 0x3, !P3 ;  /* 0x000000030000780c */ /* 0x000fd60005f05670 */
[----:B------:R-:W-:Y:S05]  /*0290*/  @P1 BRA `(.L_x_5) ;  /* 0x0000000000201947 */ /* 0x000fea0003800000 */
[----:B------:R-:W3:Y:S02]  /*02a0*/  LDCU.64 UR4, c[0x0][0x348] ;  /* 0x00006900ff0477ac */ /* 0x000ee40008000a00 */
[----:B---3--:R-:W-:Y:S02]  /*02b0*/  UIADD3 UR6, UP1, UPT, UR4, 0x80, URZ ;  /* 0x0000008004067890 */ /* 0x008fe4000ff3e0ff */
[----:B------:R-:W-:Y:S02]  /*02c0*/  UIADD3 UR4, UP0, UPT, UR4, 0x180, URZ ;  /* 0x0000018004047890 */ /* 0x000fe4000ff1e0ff */
[----:B------:R-:W-:Y:S02]  /*02d0*/  UIADD3.X UR7, UPT, UPT, URZ, UR5, URZ, UP1, !UPT ;  /* 0x00000005ff077290 */ /* 0x000fe40008ffe4ff */
[----:B------:R-:W-:-:S07]  /*02e0*/  UIADD3.X UR5, UPT, UPT, URZ, UR5, URZ, UP0, !UPT ;  /* 0x00000005ff057290 */ /* 0x000fce00087fe4ff */
[----:B------:R3:W-:Y:S02]  /*02f0*/  UTMACCTL.PF [UR6] ;  /* 0x00000000060079b9 */ /* 0x0007e40008040000 */
[----:B------:R3:W-:Y:S02]  /*0300*/  UTMACCTL.PF [UR4] ;  /* 0x00000000040079b9 */ /* 0x0007e40008040000 */
[----:B---3--:R-:W-:Y:S01]  /*0310*/  NOP ;  /* 0x0000000000007918 */ /* 0x008fe20000000000 */
.L_x_5:
[----:B------:R-:W-:Y:S05]  /*0320*/  BSYNC.RECONVERGENT B0 ;  /* 0x0000000000007941 */ /* 0x000fea0003800200 */
.L_x_4:
[----:B------:R-:W-:Y:S04]  /*0330*/  BSSY.RECONVERGENT B0, `(.L_x_6) ;  /* 0x000000a000007945 */ /* 0x000fe80003800200 */
        /* <DEDUP_REMOVED lines=9> */
.L_x_7:
[----:B------:R-:W-:Y:S05]  /*03d0*/  BSYNC.RECONVERGENT B0 ;  /* 0x0000000000007941 */ /* 0x000fea0003800200 */
.L_x_6:
[----:B------:R-:W3:Y:S01]  /*03e0*/  LDCU.64 UR4, c[0x0][0x888] ;  /* 0x00011100ff0477ac */ /* 0x000ee20008000a00 */
[----:B------:R-:W-:Y:S02]  /*03f0*/  UISETP.EQ.U32.AND UP2, UPT, UR8, URZ, UPT ;  /* 0x000000ff0800728c */ /* 0x000fe4000bf42070 */
[----:B------:R-:W-:Y:S02]  /*0400*/  UPLOP3.LUT UP3, UPT, UPT, UPT, UPT, 0x80, 0x8 ;  /* 0x000000000008789c */ /* 0x000fe40003f6f070 */
[----:B---3--:R-:W-:-:S04]  /*0410*/  UISETP.NE.U32.AND UP0, UPT, UR4, URZ, UPT ;  /* 0x000000ff0400728c */ /* 0x008fc8000bf05070 */
[----:B------:R-:W-:-:S04]  /*0420*/  UISETP.NE.AND.EX UP1, UPT, UR5, URZ, UPT, UP0 ;  /* 0x000000ff0500728c */ /* 0x000fc8000bf25300 */
[----:B------:R-:W-:-:S04]  /*0430*/  UISETP.EQ.OR.EX UP4, UPT, UR9, URZ, !UP1, UP2 ;  /* 0x000000ff0900728c */ /* 0x000fc8000cf82720 */
[----:B------:R-:W-:-:S05]  /*0440*/  UP2UR UR61, UPR, URZ, 0x10 ;  /* 0x00000010ff3d7883 */ /* 0x000fca0008000000 */
[----:B------:R-:W-:Y:S07]  /*0450*/  BRA.U !UP4, `(.L_x_8) ;  /* 0x000000010c207547 */ /* 0x000fee000b800000 */
[----:B------:R-:W-:Y:S01]  /*0460*/  UISETP.NE.U32.AND UP2, UPT, UR8, URZ, UPT ;  /* 0x000000ff0800728c */ /* 0x000fe2000bf45070 */
[----:B-----5:R-:W-:Y:S01]  /*0470*/  FSETP.NEU.AND P0, PT, R39, RZ, PT ;  /* 0x000000ff2700720b */ /* 0x020fe20003f0d000 */
[----:B------:R-:W-:Y:S02]  /*0480*/  USEL UR4, URZ, 0xffffffff, UP1 ;  /* 0xffffffffff047887 */ /* 0x000fe40008800000 */
[----:B------:R-:W-:-:S10]  /*0490*/  UISETP.NE.AND.EX UP2, UPT, UR9, URZ, UPT, UP2 ;  /* 0x000000ff0900728c */ /* 0x000fd4000bf45320 */
[----:B------:R-:W-:Y:S01]  /*04a0*/  VOTEU.ANY UP0, P0 ;  /* 0x0000000000ff7886 */ /* 0x000fe20000000100 */
[----:B------:R-:W-:-:S04]  /*04b0*/  @!UP2 USEL UR4, URZ, 0xffffffff, UP0 ;  /* 0xffffffffff04a887 */ /* 0x000fc80008000000 */
[----:B------:R-:W-:-:S04]  /*04c0*/  ULOP3.LUT UR4, UR4, 0x1, URZ, 0xc0, !UPT ;  /* 0x0000000104047892 */ /* 0x000fc8000f8ec0ff */
[----:B------:R-:W-:-:S11]  /*04d0*/  UISETP.NE.U32.AND UP3, UPT, UR4, 0x1, UPT ;  /* 0x000000010400788c */ /* 0x000fd6000bf65070 */
.L_x_8:
[----:B-12---:R-:W1:Y:S02]  /*04e0*/  SHFL.IDX PT, R2, R80, RZ, 0x1f ;  /* 0x00001fff50027589 */ /* 0x006e6400000e0000 */
[----:B-1----:R-:W-:-:S13]  /*04f0*/  ISETP.NE.AND P0, PT, R2, RZ, PT ;  /* 0x000000ff0200720c */ /* 0x002fda0003f05270 */
[----:B------:R-:W-:Y:S05]  /*0500*/  @P0 BRA `(.L_x_9) ;  /* 0x0000000400f40947 */ /* 0x000fea0003800000 */
[----:B------:R-:W-:Y:S01]  /*0510*/  ELECT P0, URZ, PT ;  /* 0x0000000000ff782f */ /* 0x000fe20003800000 */
[----:B------:R-:W-:-:S12]  /*0520*/  BSSY.RECONVERGENT B0, `(.L_x_9) ;  /* 0x000007b000007945 */ /* 0x000fd80003800200 */
[----:B------:R-:W-:Y:S05]  /*0530*/  @!P0 BRA `(.L_x_10) ;  /* 0x0000000400e48947 */ /* 0x000fea0003800000 */
[----:B------:R-:W1:Y:S01]  /*0540*/  S2UR UR4, SR_CgaCtaId ;  /* 0x00000000000479c3 */ /* 0x000e620000008800 */
[----:B------:R-:W-:Y:S01]  /*0550*/  UMOV UR5, 0x400 ;  /* 0x0000040000057882 */ /* 0x000fe20000000000 */
[----:B------:R-:W-:Y:S01]  /*0560*/  UMOV UR8, 0x1 ;  /* 0x0000000100087882 */ /* 0x000fe20000000000 */
[----:B------:R-:W-:Y:S01]  /*0570*/  UMOV UR6, 0x8 ;  /* 0x0000000800067882 */ /* 0x000fe20000000000 */
[----:B------:R-:W-:-:S04]  /*0580*/  UIADD3 UR8, UPT, UPT, -UR8, 0x100000, URZ ;  /* 0x0010000008087890 */ /* 0x000fc8000fffe1ff */
[----:B------:R-:W-:Y:S02]  /*0590*/  USHF.L.U32 UR9, UR8, 0xb, URZ ;  /* 0x0000000b08097899 */ /* 0x000fe400080006ff */
[----:B------:R-:W-:Y:S02]  /*05a0*/  USHF.L.U32 UR8, UR8, 0x1, URZ ;  /* 0x0000000108087899 */ /* 0x000fe400080006ff */
[----:B------:R-:W-:-:S04]  /*05b0*/  UIADD3 UR6, UPT, UPT, -UR6, 0x100000, URZ ;  /* 0x0010000006067890 */ /* 0x000fc8000fffe1ff */
[----:B------:R-:W-:Y:S02]  /*05c0*/  USHF.L.U32 UR7, UR6, 0xb, URZ ;  /* 0x0000000b06077899 */ /* 0x000fe400080006ff */
[----:B------:R-:W-:Y:S02]  /*05d0*/  USHF.L.U32 UR6, UR6, 0x1, URZ ;  /* 0x0000000106067899 */ /* 0x000fe400080006ff */
[----:B-1----:R-:W-:Y:S01]  /*05e0*/  ULEA UR4, UR4, UR5, 0x18 ;  /* 0x0000000504047291 */ /* 0x002fe2000f8ec0ff */
[----:B------:R-:W1:Y:S11]  /*05f0*/  FENCE.VIEW.ASYNC.S ;  /* 0x00000000000073c6 */ /* 0x000e760000000000 */
[----:B-1----:R1:W2:Y:S01]  /*0600*/  SYNCS.EXCH.64 URZ, [UR4], UR8 ;  /* 0x0000000804ff75b2 */ /* 0x0022a20008000100 */
[----:B------:R1:W3:Y:S01]  /*0610*/  SYNCS.EXCH.64 URZ, [UR4+0x1b0], UR6 ;  /* 0x0001b00604ff75b2 */ /* 0x0002e20008000100 */
[----:B------:R1:W4:Y:S01]  /*0620*/  SYNCS.EXCH.64 URZ, [UR4+0x8], UR8 ;  /* 0x0000080804ff75b2 */ /* 0x0003220008000100 */
[----:B------:R1:W1:Y:S01]  /*0630*/  SYNCS.EXCH.64 URZ, [UR4+0x1b8], UR6 ;  /* 0x0001b80604ff75b2 */ /* 0x0002620008000100 */
        /* <DEDUP_REMOVED lines=104> */
[----:B--234-:R-:W-:Y:S01]  /*0cc0*/  NOP ;  /* 0x0000000000007918 */ /* 0x01cfe20000000000 */
.L_x_10:
[----:B-1----:R-:W-:Y:S05]  /*0cd0*/  BSYNC.RECONVERGENT B0 ;  /* 0x0000000000007941 */ /* 0x002fea0003800200 */
.L_x_9:
[----:B------:R-:W1:Y:S01]  /*0ce0*/  SHFL.IDX PT, R2, R80, RZ, 0x1f ;  /* 0x00001fff50027589 */ /* 0x000e6200000e0000 */
[----:B------:R-:W-:Y:S01]  /*0cf0*/  NOP ;  /* 0x0000000000007918 */ /* 0x000fe20000000000 */
[----:B-1----:R-:W-:-:S13]  /*0d00*/  ISETP.NE.AND P0, PT, R2, 0x1, PT ;  /* 0x000000010200780c */ /* 0x002fda0003f05270 */
[----:B------:R-:W-:Y:S05]  /*0d10*/  @P0 BRA `(.L_x_11) ;  /* 0x0000000000400947 */ /* 0x000fea0003800000 */
        /* <DEDUP_REMOVED lines=9> */
[----:B------:R-:W-:Y:S01]  /*0db0*/  USHF.L.U32 UR6, UR6, 0x1, URZ ;  /* 0x0000000106067899 */ /* 0x000fe200080006ff */
[----:B------:R-:W-:Y:S01]  /*0dc0*/  ELECT P0, URZ, PT ;  /* 0x0000000000ff782f */ /* 0x000fe20003800000 */
[----:B-1----:R-:W-:Y:S01]  /*0dd0*/  ULEA UR4, UR4, UR5, 0x18 ;  /* 0x0000000504047291 */ /* 0x002fe2000f8ec0ff */
[----:B------:R-:W1:Y:S11]  /*0de0*/  FENCE.VIEW.ASYNC.S ;  /* 0x00000000000073c6 */ /* 0x000e760000000000 */
[----:B-1----:R1:W2:Y:S01]  /*0df0*/  SYNCS.EXCH.64 URZ, [UR4+0x360], UR8 ;  /* 0x0003600804ff75b2 */ /* 0x0022a20008000100 */
[----:B------:R1:W3:Y:S01]  /*0e00*/  SYNCS.EXCH.64 URZ, [UR4+0x368], UR6 ;  /* 0x0003680604ff75b2 */ /* 0x0002e20008000100 */
[----:B------:R-:W-:Y:S01]  /*0e10*/  NOP ;  /* 0x0000000000007918 */ /* 0x000fe20000000000 */
.L_x_11:
[----:B------:R-:W4:Y:S01]  /*0e20*/  SHFL.IDX PT, R2, R80, RZ, 0x1f ;  /* 0x00001fff50027589 */ /* 0x000f2200000e0000 */
[----:B------:R-:W-:Y:S01]  /*0e30*/  NOP ;  /* 0x0000000000007918 */ /* 0x000fe20000000000 */
[----:B----4-:R-:W-:-:S13]  /*0e40*/  ISETP.NE.AND P0, PT, R2, 0x3, PT ;  /* 0x000000030200780c */ /* 0x010fda0003f05270 */
[----:B------:R-:W-:Y:S05]  /*0e50*/  @P0 BRA `(.L_x_12) ;  /* 0x0000000000300947 */ /* 0x000fea0003800000 */
[----:B-1----:R-:W1:Y:S01]  /*0e60*/  S2UR UR4, SR_CgaCtaId ;  /* 0x00000000000479c3 */ /* 0x002e620000008800 */
[----:B------:R-:W-:Y:S01]  /*0e70*/  UMOV UR6, 0x400 ;  /* 0x0000040000067882 */ /* 0x000fe20000000000 */
[----:B------:R-:W-:Y:S01]  /*0e80*/  UMOV UR5, 0x20 ;  /* 0x0000002000057882 */ /* 0x000fe20000000000 */
[----:B------:R-:W-:Y:S01]  /*0e90*/  ELECT P0, URZ, PT ;  /* 0x0000000000ff782f */ /* 0x000fe20003800000 */
[----:B-1----:R-:W-:Y:S02]  /*0ea0*/  ULEA UR6, UR4, UR6, 0x18 ;  /* 0x0000000604067291 */ /* 0x002fe4000f8ec0ff */
[----:B------:R-:W-:-:S04]  /*0eb0*/  UIADD3 UR4, UPT, UPT, -UR5, 0x100000, URZ ;  /* 0x0010000005047890 */ /* 0x000fc8000fffe1ff */
[----:B------:R-:W-:Y:S02]  /*0ec0*/  USHF.L.U32 UR5, UR4, 0xb, URZ ;  /* 0x0000000b04057899 */ /* 0x000fe400080006ff */
[----:B------:R-:W-:Y:S01]  /*0ed0*/  USHF.L.U32 UR4, UR4, 0x1, URZ ;  /* 0x0000000104047899 */ /* 0x000fe200080006ff */
[----:B------:R-:W1:Y:S11]  /*0ee0*/  FENCE.VIEW.ASYNC.S ;  /* 0x00000000000073c6 */ /* 0x000e760000000000 */
[----:B-1----:R4:W1:Y:S01]  /*0ef0*/  SYNCS.EXCH.64 URZ, [UR6+0x370], UR4 ;  /* 0x0003700406ff75b2 */ /* 0x0028620008000100 */
[----:B------:R4:W1:Y:S02]  /*0f00*/  SYNCS.EXCH.64 URZ, [UR6+0x378], UR4 ;  /* 0x0003780406ff75b2 */ /* 0x0008640008000100 */
[----:B----4-:R-:W-:Y:S01]  /*0f10*/  NOP ;  /* 0x0000000000007918 */ /* 0x010fe20000000000 */
.L_x_12:
[----:B------:R-:W4:Y:S01]  /*0f20*/  SHFL.IDX PT, R2, R80, RZ, 0x1f ;  /* 0x00001fff50027589 */ /* 0x000f2200000e0000 */
[----:B------:R-:W-:Y:S01]  /*0f30*/  NOP ;  /* 0x0000000000007918 */ /* 0x000fe20000000000 */
[----:B----4-:R-:W-:-:S13]  /*0f40*/  ISETP.NE.AND P0, PT, R2, 0x4, PT ;  /* 0x000000040200780c */ /* 0x010fda0003f05270 */
[----:B------:R-:W-:Y:S05]  /*0f50*/  @P0 BRA `(.L_x_13) ;  /* 0x00000000004c0947 */ /* 0x000fea0003800000 */
[----:B-1----:R-:W1:Y:S01]  /*0f60*/  S2UR UR6, SR_CgaCtaId ;  /* 0x00000000000679c3 */ /* 0x002e620000008800 */
[----:B------:R-:W-:Y:S01]  /*0f70*/  UMOV UR4, 0x720 ;  /* 0x0000072000047882 */ /* 0x000fe20000000000 */
[----:B------:R-:W-:Y:S01]  /*0f80*/  UMOV UR5, 0x400 ;  /* 0x0000040000057882 */ /* 0x000fe20000000000 */
[----:B------:R-:W-:Y:S01]  /*0f90*/  USEL UR4, UR4, 0x620, UP3 ;  /* 0x0000062004047887 */ /* 0x000fe20009800000 */
[----:B------:R-:W-:Y:S01]  /*0fa0*/  UMOV UR8, 0x1 ;  /* 0x0000000100087882 */ /* 0x000fe20000000000 */
[----:B------:R-:W-:Y:S01]  /*0fb0*/  ELECT P0, URZ, PT ;  /* 0x0000000000ff782f */ /* 0x000fe20003800000 */
[----:B------:R-:W-:-:S04]  /*0fc0*/  UIADD3 UR8, UPT, UPT, -UR8, 0x100000, URZ ;  /* 0x0010000008087890 */ /* 0x000fc8000fffe1ff */
[----:B------:R-:W-:Y:S02]  /*0fd0*/  USHF.L.U32 UR9, UR8, 0xb, URZ ;  /* 0x0000000b08097899 */ /* 0x000fe400080006ff */
[----:B------:R-:W-:Y:S02]  /*0fe0*/  USHF.L.U32 UR8, UR8, 0x1, URZ ;  /* 0x0000000108087899 */ /* 0x000fe400080006ff */
[----:B-1----:R-:W-:Y:S02]  /*0ff0*/  ULEA UR6, UR6, UR5, 0x18 ;  /* 0x0000000506067291 */ /* 0x002fe4000f8ec0ff */
[----:B------:R-:W-:-:S04]  /*1000*/  UIADD3 UR4, UPT, UPT, -UR4, 0x100000, URZ ;  /* 0x0010000004047890 */ /* 0x000fc8000fffe1ff */
[----:B------:R-:W-:Y:S02]  /*1010*/  USHF.L.U32 UR5, UR4, 0xb, URZ ;  /* 0x0000000b04057899 */ /* 0x000fe400080006ff */
[----:B------:R-:W-:Y:S01]  /*1020*/  USHF.L.U32 UR4, UR4, 0x1, URZ ;  /* 0x0000000104047899 */ /* 0x000fe200080006ff */
[----:B------:R-:W1:Y:S03]  /*1030*/  FENCE.VIEW.ASYNC.S ;  /* 0x00000000000073c6 */ /* 0x000e660000000000 */
[----:B-1----:R4:W1:Y:S08]  /*1040*/  SYNCS.EXCH.64 URZ, [UR6+0x380], UR8 ;  /* 0x0003800806ff75b2 */ /* 0x0028700008000100 */
[----:B------:R4:W1:Y:S01]  /*1050*/  SYNCS.EXCH.64 URZ, [UR6+0x390], UR4 ;  /* 0x0003900406ff75b2 */ /* 0x0008620008000100 */
[----:B------:R4:W1:Y:S01]  /*1060*/  SYNCS.EXCH.64 URZ, [UR6+0x388], UR8 ;  /* 0x0003880806ff75b2 */ /* 0x0008620008000100 */
[----:B------:R4:W1:Y:S02]  /*1070*/  SYNCS.EXCH.64 URZ, [UR6+0x398], UR4 ;  /* 0x0003980406ff75b2 */ /* 0x0008640008000100 */
[----:B----4-:R-:W-:Y:S01]  /*1080*/  NOP ;  /* 0x0000000000007918 */ /* 0x010fe20000000000 */
.L_x_13:
[----:B------:R-:W4:Y:S01]  /*1090*/  SHFL.IDX PT, R2, R80, RZ, 0x1f ;  /* 0x00001fff50027589 */ /* 0x000f2200000e0000 */
[----:B------:R-:W-:Y:S01]  /*10a0*/  NOP ;  /* 0x0000000000007918 */ /* 0x000fe20000000000 */
[----:B----4-:R-:W-:-:S13]  /*10b0*/  ISETP.NE.AND P0, PT, R2, 0x5, PT ;  /* 0x000000050200780c */ /* 0x010fda0003f05270 */
[----:B------:R-:W-:Y:S05]  /*10c0*/  @P0 BRA `(.L_x_14) ;  /* 0x0000000000580947 */ /* 0x000fea0003800000 */
[----:B-1----:R-:W1:Y:S01]  /*10d0*/  S2UR UR4, SR_CgaCtaId ;  /* 0x00000000000479c3 */ /* 0x002e620000008800 */
        /* <DEDUP_REMOVED lines=12> */
[----:B-1----:R4:W1:Y:S01]  /*11a0*/  SYNCS.EXCH.64 URZ, [UR4+0x3a0], UR8 ;  /* 0x0003a00804ff75b2 */ /* 0x0028620008000100 */
[----:B------:R4:W1:Y:S01]  /*11b0*/  SYNCS.EXCH.64 URZ, [UR4+0x3c0], UR6 ;  /* 0x0003c00604ff75b2 */ /* 0x0008620008000100 */
[----:B------:R4:W1:Y:S01]  /*11c0*/  SYNCS.EXCH.64 URZ, [UR4+0x3a8], UR8 ;  /* 0x0003a80804ff75b2 */ /* 0x0008620008000100 */
[----:B------:R4:W1:Y:S01]  /*11d0*/  SYNCS.EXCH.64 URZ, [UR4+0x3c8], UR6 ;  /* 0x0003c80604ff75b2 */ /* 0x0008620008000100 */
[----:B------:R4:W1:Y:S01]  /*11e0*/  SYNCS.EXCH.64 URZ, [UR4+0x3b0], UR8 ;  /* 0x0003b00804ff75b2 */ /* 0x0008620008000100 */
[----:B------:R4:W1:Y:S01]  /*11f0*/  SYNCS.EXCH.64 URZ, [UR4+0x3d0], UR6 ;  /* 0x0003d00604ff75b2 */ /* 0x0008620008000100 */
[----:B------:R4:W1:Y:S01]  /*1200*/  SYNCS.EXCH.64 URZ, [UR4+0x3b8], UR8 ;  /* 0x0003b80804ff75b2 */ /* 0x0008620008000100 */
[----:B------:R4:W1:Y:S02]  /*1210*/  SYNCS.EXCH.64 URZ, [UR4+0x3d8], UR6 ;  /* 0x0003d80604ff75b2 */ /* 0x0008640008000100 */
[----:B----4-:R-:W-:Y:S01]  /*1220*/  NOP ;  /* 0x0000000000007918 */ /* 0x010fe20000000000 */
.L_x_14:
[----:B------:R-:W4:Y:S01]  /*1230*/  SHFL.IDX PT, R2, R80, RZ, 0x1f ;  /* 0x00001fff50027589 */ /* 0x000f2200000e0000 */
[----:B------:R-:W1:Y:S01]  /*1240*/  S2UR UR52, SR_CgaCtaId ;  /* 0x00000000003479c3 */ /* 0x000e620000008800 */
[----:B------:R-:W-:Y:S01]  /*1250*/  NOP ;  /* 0x0000000000007918 */ /* 0x000fe20000000000 */
[----:B----4-:R-:W-:-:S13]  /*1260*/  ISETP.NE.AND P0, PT, R2, 0x3, PT ;  /* 0x000000030200780c */ /* 0x010fda0003f05270 */
[----:B-1----:R-:W-:Y:S05]  /*1270*/  @P0 BRA `(.L_x_15) ;  /* 0x0000000000340947 */ /* 0x002fea0003800000 */
[----:B------:R-:W-:Y:S01]  /*1280*/  UMOV UR4, 0x400 ;  /* 0x0000040000047882 */ /* 0x000fe20000000000 */
[----:B------:R-:W-:Y:S01]  /*1290*/  UMOV UR6, 0x20 ;  /* 0x0000002000067882 */ /* 0x000fe20000000000 */
[----:B------:R-:W-:Y:S02]  /*12a0*/  ULEA UR4, UR52, UR4, 0x18 ;  /* 0x0000000434047291 */ /* 0x000fe4000f8ec0ff */
[----:B------:R-:W-:-:S04]  /*12b0*/  UIADD3 UR6, UPT, UPT, -UR6, 0x100000, URZ ;  /* 0x0010000006067890 */ /* 0x000fc8000fffe1ff */
[----:B------:R-:W-:Y:S02]  /*12c0*/  USHF.L.U32 UR7, UR6, 0xb, URZ ;  /* 0x0000000b06077899 */ /* 0x000fe400080006ff */
[----:B------:R-:W-:Y:S01]  /*12d0*/  USHF.L.U32 UR6, UR6, 0x1, URZ ;  /* 0x0000000106067899 */ /* 0x000fe200080006ff */
[----:B------:R-:W-:Y:S01]  /*12e0*/  ELECT P0, URZ, PT ;  /* 0x0000000000ff782f */ /* 0x000fe20003800000 */
[----:B------:R-:W1:Y:S10]  /*12f0*/  FENCE.VIEW.ASYNC.S ;  /* 0x00000000000073c6 */ /* 0x000e740000000000 */
[----:B-1----:R1:W4:Y:S01]  /*1300*/  SYNCS.EXCH.64 URZ, [UR4+0x3e0], UR6 ;  /* 0x0003e00604ff75b2 */ /* 0x0023220008000100 */
[----:B------:R1:W1:Y:S01]  /*1310*/  SYNCS.EXCH.64 URZ, [UR4+0x3f0], UR6 ;  /* 0x0003f00604ff75b2 */ /* 0x0002620008000100 */
[----:B------:R1:W1:Y:S01]  /*1320*/  SYNCS.EXCH.64 URZ, [UR4+0x3e8], UR6 ;  /* 0x0003e80604ff75b2 */ /* 0x0002620008000100 */
[----:B------:R1:W1:Y:S01]  /*1330*/  SYNCS.EXCH.64 URZ, [UR4+0x3f8], UR6 ;  /* 0x0003f80604ff75b2 */ /* 0x0002620008000100 */
[----:B------:R-:W-:Y:S01]  /*1340*/  NOP ;  /* 0x0000000000007918 */ /* 0x000fe20000000000 */
.L_x_15:
[----:B-1----:R-:W1:Y:S01]  /*1350*/  LDCU UR4, c[0x0][0x36c] ;  /* 0x00006d80ff0477ac */ /* 0x002e620008000800 */
[----:B------:R-:W-:Y:S01]  /*1360*/  ISETP.NE.OR P3, PT, R0, 0x2, !P3 ;  /* 0x000000020000780c */ /* 0x000fe20005f65670 */
[----:B------:R-:W-:Y:S01]  /*1370*/  NOP ;  /* 0x0000000000007918 */ /* 0x000fe20000000000 */
[----:B------:R-:W-:Y:S01]  /*1380*/  LOP3.LUT R0, R76, 0x1f, RZ, 0xc0, !PT ;  /* 0x0000001f4c007812 */ /* 0x000fe200078ec0ff */
[----:B------:R-:W-:Y:S02]  /*1390*/  UISETP.NE.AND UP4, UPT, UR18, 0x2, UPT ;  /* 0x000000021200788c */ /* 0x000fe4000bf85270 */
[----:B------:R-:W-:Y:S02]  /*13a0*/  UISETP.NE.AND UP5, UPT, UR18, URZ, UPT ;  /* 0x000000ff1200728c */ /* 0x000fe4000bfa5270 */
[----:B-1----:R-:W-:-:S09]  /*13b0*/  UISETP.EQ.U32.AND UP6, UPT, UR4, 0x1, UPT ;  /* 0x000000010400788c */ /* 0x002fd2000bfc2070 */
[----:B------:R-:W-:Y:S05]  /*13c0*/  BRA.U !UP6, `(.L_x_16) ;  /* 0x000000010e087547 */ /* 0x000fea000b800000 */
[----:B--234-:R-:W-:Y:S01]  /*13d0*/  UCGABAR_ARV ;  /* 0x00000000000079c7 */ /* 0x01cfe20008000000 */
[----:B------:R-:W-:Y:S05]  /*13e0*/  BRA `(.L_x_17) ;  /* 0x0000000000047947 */ /* 0x000fea0003800000 */
.L_x_16:
[----:B--234-:R-:W-:Y:S01]  /*13f0*/  NOP ;  /* 0x0000000000007918 */ /* 0x01cfe20000000000 */
.L_x_17:
[----:B------:R-:W1:Y:S01]  /*1400*/  S2UR UR46, SR_CTAID.X ;  /* 0x00000000002e79c3 */ /* 0x000e620000002500 */
[----:B------:R-:W-:-:S05]  /*1410*/  CS2R.32 R3, SR_CgaSize ;  /* 0x0000000000037805 */ /* 0x000fca0000008a00 */
[----:B------:R-:W-:-:S05]  /*1420*/  IMAD R3, R3, -0xa0, RZ ;  /* 0xffffff6003037824 */ /* 0x000fca00078e02ff */
[----:B------:R-:W-:-:S14]  /*1430*/  R2UR UR5, R3 ;  /* 0x00000000030572ca */ /* 0x000fdc00000e0000 */
[----:B------:R-:W2:Y:S01]  /*1440*/  LDCU UR5, c[0x0][UR5+0x2b0] ;  /* 0x00005600050577ac */ /* 0x000ea20008000800 */
[----:B------:R-:W-:-:S05]  /*1450*/  CS2R.32 R3, SR_CgaSize ;  /* 0x0000000000037805 */ /* 0x000fca0000008a00 */
[----:B------:R-:W-:-:S05]  /*1460*/  IMAD R3, R3, -0xa0, RZ ;  /* 0xffffff6003037824 */ /* 0x000fca00078e02ff */
[----:B------:R-:W-:-:S14]  /*1470*/  R2UR UR4, R3 ;  /* 0x00000000030472ca */ /* 0x000fdc00000e0000 */
[----:B------:R-:W3:Y:S01]  /*1480*/  LDCU UR4, c[0x0][UR4+0x2b4] ;  /* 0x00005680040477ac */ /* 0x000ee20008000800 */
[----:B------:R-:W4:Y:S01]  /*1490*/  S2UR UR45, SR_CTAID.Y ;  /* 0x00000000002d79c3 */ /* 0x000f220000002600 */
[----:B------:R-:W-:-:S05]  /*14a0*/  CS2R.32 R3, SR_CgaSize ;  /* 0x0000000000037805 */ /* 0x000fca0000008a00 */
[----:B------:R-:W-:-:S05]  /*14b0*/  IMAD R3, R3, -0xa0, RZ ;  /* 0xffffff6003037824 */ /* 0x000fca00078e02ff */
[----:B------:R-:W-:-:S14]  /*14c0*/  R2UR UR57, R3 ;  /* 0x00000000033972ca */ /* 0x000fdc00000e0000 */
[----:B------:R-:W3:Y:S01]  /*14d0*/  LDCU UR57, c[0x0][UR57+0x2a0] ;  /* 0x00005400393977ac */ /* 0x000ee20008000800 */
[----:B------:R-:W-:-:S05]  /*14e0*/  CS2R.32 R3, SR_CgaSize ;  /* 0x0000000000037805 */ /* 0x000fca0000008a00 */
[----:B------:R-:W-:-:S05]  /*14f0*/  IMAD R3, R3, -0xa0, RZ ;  /* 0xffffff6003037824 */ /* 0x000fca00078e02ff */
[----:B------:R-:W-:-:S14]  /*1500*/  R2UR UR60, R3 ;  /* 0x00000000033c72ca */ /* 0x000fdc00000e0000 */
[----:B------:R-:W3:Y:S01]  /*1510*/  LDCU UR60, c[0x0][UR60+0x2a4] ;  /* 0x000054803c3c77ac */ /* 0x000ee20008000800 */
[----:B------:R-:W-:Y:S01]  /*1520*/  USHF.L.U32 UR24, UR52, 0x8, URZ ;  /* 0x0000000834187899 */ /* 0x000fe200080006ff */
[----:B------:R-:W3:Y:S01]  /*1530*/  LDCU UR19, c[0x0][0xb24] ;  /* 0x00016480ff1377ac */ /* 0x000ee20008000800 */
[----:B------:R-:W3:Y:S01]  /*1540*/  LDCU UR42, c[0x0][0xb24] ;  /* 0x00016480ff2a77ac */ /* 0x000ee20008000800 */
[----:B-1----:R-:W-:Y:S01]  /*1550*/  I2FP.F32.U32 R3, UR46 ;  /* 0x0000002e00037c45 */ /* 0x002fe20008201000 */
[----:B------:R-:W1:Y:S04]  /*1560*/  LDCU UR22, c[0x0][0xb30] ;  /* 0x00016600ff1677ac */ /* 0x000e680008000800 */
[----:B--2---:R-:W-:Y:S01]  /*1570*/  FMUL R3, R3, UR5 ;  /* 0x0000000503037c20 */ /* 0x004fe20008400000 */
[----:B------:R-:W-:Y:S01]  /*1580*/  ULOP3.LUT UR24, UR24, 0x700, URZ, 0xc0, !UPT ;  /* 0x0000070018187892 */ /* 0x000fe2000f8ec0ff */
[----:B----4-:R-:W-:-:S04]  /*1590*/  I2FP.F32.U32 R2, UR45 ;  /* 0x0000002d00027c45 */ /* 0x010fc80008201000 */
[----:B------:R-:W2:Y:S01]  /*15a0*/  F2I.U32.TRUNC.NTZ R3, R3 ;  /* 0x0000000300037305 */ /* 0x000ea2000020f000 */
[----:B---3--:R-:W-:-:S07]  /*15b0*/  FMUL R2, R2, UR4 ;  /* 0x0000000402027c20 */ /* 0x008fce0008400000 */
[----:B------:R-:W3:Y:S01]  /*15c0*/  F2I.U32.TRUNC.NTZ R2, R2 ;  /* 0x0000000200027305 */ /* 0x000ee2000020f000 */
[----:B--2---:R-:W-:Y:S02]  /*15d0*/  R2UR UR5, R3 ;  /* 0x00000000030572ca */ /* 0x004fe400000e0000 */
[----:B---3--:R-:W-:Y:S02]  /*15e0*/  R2UR UR4, R2 ;  /* 0x00000000020472ca */ /* 0x008fe400000e0000 */
[----:B------:R-:W-:-:S09]  /*15f0*/  PRMT R2, RZ, 0x7610, R2 ;  /* 0x00007610ff027816 */ /* 0x000fd20000000002 */
[----:B------:R-:W-:-:S04]  /*1600*/  UIADD3 UR5, UPT, UPT, -UR5, URZ, URZ ;  /* 0x000000ff05057290 */ /* 0x000fc8000fffe1ff */
[----:B------:R-:W-:Y:S02]  /*1610*/  UIMAD UR57, UR57, UR5, UR46 ;  /* 0x00000005393972a4 */ /* 0x000fe4000f8e022e */
[----:B------:R-:W-:-:S04]  /*1620*/  UIADD3 UR4, UPT, UPT, -UR4, URZ, URZ ;  /* 0x000000ff04047290 */ /* 0x000fc8000fffe1ff */
[----:B------:R-:W-:Y:S01]  /*1630*/  UIMAD UR60, UR60, UR4, UR45 ;  /* 0x000000043c3c72a4 */ /* 0x000fe2000f8e022d */
[----:B-1----:R-:W-:Y:S11]  /*1640*/  BRA.U UP5, `(.L_x_18) ;  /* 0x0000000105787547 */ /* 0x002ff6000b800000 */
[----:B------:R-:W-:-:S04]  /*1650*/  UISETP.NE.AND UP0, UPT, UR60, URZ, UPT ;  /* 0x000000ff3c00728c */ /* 0x000fc8000bf05270 */
[----:B------:R-:W-:Y:S02]  /*1660*/  USEL UR5, URZ, 0x2, UP0 ;  /* 0x00000002ff057887 */ /* 0x000fe40008000000 */
[----:B------:R-:W-:Y:S02]  /*1670*/  USEL UR4, URZ, 0x4, UP0 ;  /* 0x00000004ff047887 */ /* 0x000fe40008000000 */
[----:B------:R-:W-:Y:S02]  /*1680*/  USEL UR7, URZ, 0x8, UP0 ;  /* 0x00000008ff077887 */ /* 0x000fe40008000000 */
[----:B------:R-:W-:Y:S02]  /*1690*/  USEL UR6, URZ, 0x10, UP0 ;  /* 0x00000010ff067887 */ /* 0x000fe40008000000 */
[----:B------:R-:W-:Y:S02]  /*16a0*/  USEL UR8, URZ, 0x20, UP0 ;  /* 0x00000020ff087887 */ /* 0x000fe40008000000 */
[----:B------:R-:W-:-:S02]  /*16b0*/  USEL UR12, URZ, 0x40, UP0 ;  /* 0x00000040ff0c7887 */ /* 0x000fc40008000000 */
[----:B------:R-:W-:Y:S02]  /*16c0*/  USEL UR13, URZ, 0x80, UP0 ;  /* 0x00000080ff0d7887 */ /* 0x000fe40008000000 */
[----:B------:R-:W-:-:S04]  /*16d0*/  UISETP.NE.AND UP0, UPT, UR60, URZ, UPT ;  /* 0x000000ff3c00728c */ /* 0x000fc8000bf05270 */
[----:B------:R-:W-:-:S04]  /*16e0*/  UISETP.EQ.OR UP0, UPT, UR57, URZ, !UP0 ;  /* 0x000000ff3900728c */ /* 0x000fc8000c702670 */
[----:B------:R-:W-:Y:S02]  /*16f0*/  USEL UR11, URZ, 0x1, !UP0 ;  /* 0x00000001ff0b7887 */ /* 0x000fe4000c000000 */
[----:B------:R-:W-:-:S04]  /*1700*/  UISETP.NE.AND UP0, UPT, UR57, 0x1, UPT ;  /* 0x000000013900788c */ /* 0x000fc8000bf05270 */
[----:B------:R-:W-:Y:S02]  /*1710*/  USEL UR10, UR5, 0x2, UP0 ;  /* 0x00000002050a7887 */ /* 0x000fe40008000000 */
[----:B------:R-:W-:-:S04]  /*1720*/  UISETP.NE.AND UP0, UPT, UR57, 0x2, UPT ;  /* 0x000000023900788c */ /* 0x000fc8000bf05270 */
[----:B------:R-:W-:Y:S02]  /*1730*/  USEL UR4, UR4, 0x4, UP0 ;  /* 0x0000000404047887 */ /* 0x000fe40008000000 */
[----:B------:R-:W-:Y:S02]  /*1740*/  UISETP.NE.AND UP0, UPT, UR57, 0x3, UPT ;  /* 0x000000033900788c */ /* 0x000fe4000bf05270 */
[----:B------:R-:W-:Y:S02]  /*1750*/  UIADD3 UR4, UPT, UPT, UR4, UR10, UR11 ;  /* 0x0000000a04047290 */ /* 0x000fe4000fffe00b */
        /* <DEDUP_REMOVED lines=10> */
[----:B------:R-:W-:-:S04]  /*1800*/  USEL UR5, UR13, 0x80, UP0 ;  /* 0x000000800d057887 */ /* 0x000fc80008000000 */
[----:B------:R-:W-:-:S06]  /*1810*/  UIADD3 UR4, UPT, UPT, UR4, UR5, URZ ;  /* 0x0000000504047290 */ /* 0x000fcc000fffe0ff */
[----:B------:R-:W-:-:S07]  /*1820*/  MOV R2, UR4 ;  /* 0x0000000400027c02 */ /* 0x000fce0008000f00 */
.L_x_18:
[----:B------:R-:W1:Y:S01]  /*1830*/  S2UR UR36, SR_CTAID.Z ;  /* 0x00000000002479c3 */ /* 0x000e620000002700 */
[----:B------:R-:W-:-:S09]  /*1840*/  UISETP.GE.AND UP0, UPT, UR19, 0x1, UPT ;  /* 0x000000011300788c */ /* 0x000fd2000bf06270 */
[----:B------:R-:W-:Y:S05]  /*1850*/  BRA.U !UP0, `(.L_x_19) ;  /* 0x0000000108d07547 */ /* 0x000fea000b800000 */
[----:B------:R-:W2:Y:S01]  /*1860*/  LDCU UR20, c[0x0][0xb0c] ;  /* 0x00016180ff1477ac */ /* 0x000ea20008000800 */
[----:B------:R-:W3:Y:S01]  /*1870*/  LDCU.128 UR12, c[0x0][0xb10] ;  /* 0x00016200ff0c77ac */ /* 0x000ee20008000c00 */
[----:B------:R-:W4:Y:S01]  /*1880*/  LDCU UR6, c[0x0][0x370] ;  /* 0x00006e00ff0677ac */ /* 0x000f220008000800 */
[----:B------:R-:W1:Y:S01]  /*1890*/  LDCU UR7, c[0x0][0x374] ;  /* 0x00006e80ff0777ac */ /* 0x000e620008000800 */
[----:B------:R-:W1:Y:S01]  /*18a0*/  LDCU UR21, c[0x0][0xb20] ;  /* 0x00016400ff1577ac */ /* 0x000e620008000800 */
[----:B--2---:R-:W-:Y:S02]  /*18b0*/  UISETP.NE.AND UP0, UPT, UR20, 0x1, UPT ;  /* 0x000000011400788c */ /* 0x004fe4000bf05270 */
[----:B---3--:R-:W-:Y:S01]  /*18c0*/  UIMAD.WIDE.U32 UR4, UR46, UR12, URZ ;  /* 0x0000000c2e0472a5 */ /* 0x008fe2000f8e00ff */
[----:B------:R-:W2:Y:S01]  /*18d0*/  LDCU.64 UR8, c[0x0][0xb28] ;  /* 0x00016500ff0877ac */ /* 0x000ea20008000a00 */
[----:B----4-:R-:W-:Y:S02]  /*18e0*/  UIMAD.WIDE.U32 UR10, UR6, UR12, URZ ;  /* 0x0000000c060a72a5 */ /* 0x010fe4000f8e00ff */
[----:B------:R-:W-:-:S02]  /*18f0*/  USHF.R.U32.HI UR5, URZ, UR13, UR5 ;  /* 0x0000000dff057299 */ /* 0x000fc40008011605 */
[----:B------:R-:W-:Y:S02]  /*1900*/  UISETP.NE.AND UP2, UPT, UR19, 0x1, UPT ;  /* 0x000000011300788c */ /* 0x000fe4000bf45270 */
[----:B------:R-:W-:Y:S01]  /*1910*/  USEL UR5, UR46, UR5, !UP0 ;  /* 0x000000052e057287 */ /* 0x000fe2000c000000 */
[----:B------:R-:W-:Y:S01]  /*1920*/  UMOV UR10, UR11 ;  /* 0x0000000b000a7c82 */ /* 0x000fe20008000000 */
[----:B------:R-:W-:Y:S02]  /*1930*/  UIMAD.WIDE.U32 UR16, UR45, UR15, URZ ;  /* 0x0000000f2d1072a5 */ /* 0x000fe4000f8e00ff */
[----:B------:R-:W-:Y:S02]  /*1940*/  @UP0 USHF.R.U32.HI UR6, URZ, UR13, UR10 ;  /* 0x0000000dff060299 */ /* 0x000fe4000801160a */
[----:B------:R-:W-:Y:S02]  /*1950*/  UISETP.NE.AND UP0, UPT, UR14, 0x1, UPT ;  /* 0x000000010e00788c */ /* 0x000fe4000bf05270 */
[----:B-1----:R-:W-:-:S02]  /*1960*/  UIMAD.WIDE.U32 UR10, UR7, UR15, URZ ;  /* 0x0000000f070a72a5 */ /* 0x002fc4000f8e00ff */
[----:B--2---:R-:W-:Y:S01]  /*1970*/  UIMAD.WIDE.U32 UR12, UR6, UR8, URZ ;  /* 0x00000008060c72a5 */ /* 0x004fe2000f8e00ff */
[----:B------:R-:W-:Y:S02]  /*1980*/  UMOV UR4, UR17 ;  /* 0x0000001100047c82 */ /* 0x000fe40008000000 */
[----:B------:R-:W-:Y:S02]  /*1990*/  USHF.R.U32.HI UR4, URZ, UR21, UR4 ;  /* 0x00000015ff047299 */ /* 0x000fe40008011604 */
[----:B------:R-:W-:Y:S02]  /*19a0*/  UMOV UR10, UR11 ;  /* 0x0000000b000a7c82 */ /* 0x000fe40008000000 */
[----:B------:R-:W-:Y:S01]  /*19b0*/  UMOV UR12, UR13 ;  /* 0x0000000d000c7c82 */ /* 0x000fe20008000000 */
[----:B------:R-:W-:Y:S02]  /*19c0*/  @UP0 USHF.R.U32.HI UR7, URZ, UR21, UR10 ;  /* 0x00000015ff070299 */ /* 0x000fe4000801160a */
[----:B------:R-:W-:-:S02]  /*19d0*/  USEL UR4, UR45, UR4, !UP0 ;  /* 0x000000042d047287 */ /* 0x000fc4000c000000 */
[----:B------:R-:W-:Y:S02]  /*19e0*/  UIMAD.WIDE.U32 UR10, UR7, UR8, URZ ;  /* 0x00000008070a72a5 */ /* 0x000fe4000f8e00ff */
[----:B------:R-:W-:Y:S02]  /*19f0*/  @UP2 USHF.R.U32.HI UR6, URZ, UR9, UR12 ;  /* 0x00000009ff062299 */ /* 0x000fe4000801160c */
[----:B------:R-:W-:-:S03]  /*1a00*/  UIMAD.WIDE.U32 UR12, UR4, UR8, URZ ;  /* 0x00000008040c72a5 */ /* 0x000fc6000f8e00ff */
[----:B------:R-:W-:Y:S02]  /*1a10*/  UMOV UR10, UR11 ;  /* 0x0000000b000a7c82 */ /* 0x000fe40008000000 */
[----:B------:R-:W-:Y:S02]  /*1a20*/  @UP2 USHF.R.U32.HI UR7, URZ, UR9, UR10 ;  /* 0x00000009ff072299 */ /* 0x000fe4000801160a */
[----:B------:R-:W-:Y:S02]  /*1a30*/  UIMAD UR10, UR6, UR19, URZ ;  /* 0x00000013060a72a4 */ /* 0x000fe4000f8e02ff */
[----:B------:R-:W-:-:S04]  /*1a40*/  UIMAD UR7, UR7, UR19, URZ ;  /* 0x00000013070772a4 */ /* 0x000fc8000f8e02ff */
[----:B------:R-:W-:-:S03]  /*1a50*/  UISETP.GE.AND UP0, UPT, UR4, UR7, UPT ;  /* 0x000000070400728c */ /* 0x000fc6000bf06270 */
[----:B------:R-:W-:Y:S01]  /*1a60*/  UMOV UR7, UR13 ;  /* 0x0000000d00077c82 */ /* 0x000fe20008000000 */
[----:B------:R-:W-:Y:S02]  /*1a70*/  UISETP.GE.OR UP0, UPT, UR5, UR10, UP0 ;  /* 0x0000000a0500728c */ /* 0x000fe40008706670 */
[----:B------:R-:W-:Y:S02]  /*1a80*/  UIMAD.WIDE.U32 UR10, UR5, UR8, URZ ;  /* 0x00000008050a72a5 */ /* 0x000fe4000f8e00ff */
[----:B------:R-:W-:Y:S02]  /*1a90*/  USHF.R.U32.HI UR7, URZ, UR9, UR7 ;  /* 0x00000009ff077299 */ /* 0x000fe40008011607 */
[----:B------:R-:W-:Y:S02]  /*1aa0*/  UIADD3 UR10, UPT, UPT, -UR4, URZ, URZ ;  /* 0x000000ff040a7290 */ /* 0x000fe4000fffe1ff */
[----:B------:R-:W-:Y:S02]  /*1ab0*/  USEL UR7, UR4, UR7, !UP2 ;  /* 0x0000000704077287 */ /* 0x000fe4000d000000 */
[----:B------:R-:W-:Y:S01]  /*1ac0*/  UIMAD UR10, UR14, UR10, UR45 ;  /* 0x0000000a0e0a72a4 */ /* 0x000fe2000f8e022d */
[----:B------:R-:W-:Y:S01]  /*1ad0*/  @!UP0 UMOV UR8, UR11 ;  /* 0x0000000b00088c82 */ /* 0x000fe20008000000 */
[----:B------:R-:W-:-:S02]  /*1ae0*/  UIADD3 UR11, UPT, UPT, -UR5, URZ, URZ ;  /* 0x000000ff050b7290 */ /* 0x000fc4000fffe1ff */
[----:B------:R-:W-:Y:S02]  /*1af0*/  @!UP0 USHF.R.U32.HI UR8, URZ, UR9, UR8 ;  /* 0x00000009ff088299 */ /* 0x000fe40008011608 */
[----:B------:R-:W-:Y:S02]  /*1b00*/  UIADD3 UR9, UPT, UPT, -UR7, URZ, URZ ;  /* 0x000000ff07097290 */ /* 0x000fe4000fffe1ff */
[----:B------:R-:W-:Y:S02]  /*1b10*/  @!UP0 USEL UR8, UR5, UR8, !UP2 ;  /* 0x0000000805088287 */ /* 0x000fe4000d000000 */
[----:B------:R-:W-:Y:S02]  /*1b20*/  UIMAD UR9, UR19, UR9, UR4 ;  /* 0x00000009130972a4 */ /* 0x000fe4000f8e0204 */
[----:B------:R-:W-:Y:S02]  /*1b30*/  @!UP0 UIADD3 UR7, UPT, UPT, UR7, -UR8, URZ ;  /* 0x8000000807078290 */ /* 0x000fe4000fffe0ff */
[----:B------:R-:W-:-:S02]  /*1b40*/  @!UP0 UIMAD UR6, UR9, UR6, UR8 ;  /* 0x00000006090682a4 */ /* 0x000fc4000f8e0208 */
[----:B------:R-:W-:Y:S02]  /*1b50*/  @!UP0 UIMAD UR4, UR7, UR19, UR5 ;  /* 0x00000013070482a4 */ /* 0x000fe4000f8e0205 */
[----:B------:R-:W-:Y:S02]  /*1b60*/  UIMAD UR46, UR20, UR11, UR46 ;  /* 0x0000000b142e72a4 */ /* 0x000fe4000f8e022e */
[----:B------:R-:W-:Y:S01]  /*1b70*/  UIMAD UR45, UR4, UR14, UR10 ;  /* 0x0000000e042d72a4 */ /* 0x000fe2000f8e020a */
[----:B------:R-:W-:Y:S02]  /*1b80*/  @!UP0 UMOV UR5, UR6 ;  /* 0x0000000600058c82 */ /* 0x000fe40008000000 */
[----:B------:R-:W-:-:S12]  /*1b90*/  UIMAD UR46, UR5, UR20, UR46 ;  /* 0x00000014052e72a4 */ /* 0x000fd8000f8e022e */
.L_x_19:
[----:B------:R-:W-:-:S09]  /*1ba0*/  UISETP.NE.AND UP0, UPT, UR22, 0x1, UPT ;  /* 0x000000011600788c */ /* 0x000fd2000bf05270 */
[----:B------:R-:W-:Y:S05]  /*1bb0*/  BRA.U UP0, `(.L_x_20) ;  /* 0x0000000100407547 */ /* 0x000fea000b800000 */
[----:B------:R-:W2:Y:S01]  /*1bc0*/  LDCU.128 UR8, c[0x0][0xb10] ;  /* 0x00016200ff0877ac */ /* 0x000ea20008000c00 */
[----:B------:R-:W3:Y:S01]  /*1bd0*/  LDCU UR12, c[0x0][0xb0c] ;  /* 0x00016180ff0c77ac */ /* 0x000ee20008000800 */
[----:B------:R-:W4:Y:S01]  /*1be0*/  LDCU UR13, c[0x0][0xb20] ;  /* 0x00016400ff0d77ac */ /* 0x000f220008000800 */
[----:B--2---:R-:W-:Y:S02]  /*1bf0*/  UIMAD.WIDE.U32 UR4, UR46, UR8, URZ ;  /* 0x000000082e0472a5 */ /* 0x004fe4000f8e00ff */
[----:B------:R-:W-:Y:S02]  /*1c00*/  UIMAD.WIDE.U32 UR6, UR45, UR11, URZ ;  /* 0x0000000b2d0672a5 */ /* 0x000fe4000f8e00ff */
[----:B---3--:R-:W-:Y:S02]  /*1c10*/  UISETP.NE.AND UP0, UPT, UR12, 0x1, UPT ;  /* 0x000000010c00788c */ /* 0x008fe4000bf05270 */
[----:B------:R-:W-:-:S03]  /*1c20*/  USHF.R.U32.HI UR5, URZ, UR9, UR5 ;  /* 0x00000009ff057299 */ /* 0x000fc60008011605 */
[----:B------:R-:W-:Y:S01]  /*1c30*/  UMOV UR4, UR7 ;  /* 0x0000000700047c82 */ /* 0x000fe20008000000 */
[----:B------:R-:W-:Y:S02]  /*1c40*/  USEL UR5, UR46, UR5, !UP0 ;  /* 0x000000052e057287 */ /* 0x000fe4000c000000 */
[----:B------:R-:W-:Y:S02]  /*1c50*/  UISETP.NE.AND UP0, UPT, UR10, 0x1, UPT ;  /* 0x000000010a00788c */ /* 0x000fe4000bf05270 */
[----:B----4-:R-:W-:-:S04]  /*1c60*/  USHF.R.U32.HI UR4, URZ, UR13, UR4 ;  /* 0x0000000dff047299 */ /* 0x010fc80008011604 */
[----:B------:R-:W-:-:S04]  /*1c70*/  USEL UR4, UR45, UR4, !UP0 ;  /* 0x000000042d047287 */ /* 0x000fc8000c000000 */
[----:B------:R-:W-:Y:S02]  /*1c80*/  UIADD3 UR6, UPT, UPT, UR5, -UR4, URZ ;  /* 0x8000000405067290 */ /* 0x000fe4000fffe0ff */
[----:B------:R-:W-:Y:S02]  /*1c90*/  UIADD3 UR4, UPT, UPT, -UR5, UR4, URZ ;  /* 0x0000000405047290 */ /* 0x000fe4000fffe1ff */
[----:B------:R-:W-:Y:S02]  /*1ca0*/  UIMAD UR45, UR6, UR10, UR45 ;  /* 0x0000000a062d72a4 */ /* 0x000fe4000f8e022d */
[----:B------:R-:W-:-:S12]  /*1cb0*/  UIMAD UR46, UR4, UR12, UR46 ;  /* 0x0000000c042e72a4 */ /* 0x000fd8000f8e022e */
.L_x_20:
[----:B------:R-:W-:Y:S01]  /*1cc0*/  UISETP.NE.AND UP0, UPT, UR18, 0x2, UPT ;  /* 0x000000021200788c */ /* 0x000fe2000bf05270 */
[----:B------:R-:W-:Y:S09]  /*1cd0*/  BRA.U !UP6, `(.L_x_21) ;  /* 0x000000010e0c7547 */ /* 0x000ff2000b800000 */
[----:B------:R-:W-:Y:S01]  /*1ce0*/  UCGABAR_WAIT ;  /* 0x0000000000007dc7 */ /* 0x000fe20008000000 */
[----:B------:R-:W-:Y:S01]  /*1cf0*/  CCTL.IVALL ;  /* 0x00000000ff00798f */ /* 0x000fe20002000000 */
[----:B------:R-:W-:Y:S05]  /*1d00*/  BRA `(.L_x_22) ;  /* 0x0000000000047947 */ /* 0x000fea0003800000 */
.L_x_21:
[----:B------:R-:W-:Y:S06]  /*1d10*/  BAR.SYNC.DEFER_BLOCKING 0x0 ;  /* 0x0000000000007b1d */ /* 0x000fec0000010000 */
.L_x_22:
[----:B------:R-:W-:Y:S05]  /*1d20*/  BRA.U UP0, `(.L_x_23) ;  /* 0x0000002d00c87547 */ /* 0x000fea000b800000 */
[----:B------:R-:W2:Y:S01]  /*1d30*/  LDCU UR6, c[0x0][0x38c] ;  /* 0x00007180ff0677ac */ /* 0x000ea20008000800 */
[----:B------:R-:W-:Y:S01]  /*1d40*/  PLOP3.LUT P1, PT, PT, PT, UP3, 0x80, 0x8 ;  /* 0x000000000008781c */ /* 0x000fe20003f2f038 */
[----:B------:R-:W-:Y:S01]  /*1d50*/  IMAD.MOV.U32 R12, RZ, RZ, 0x1 ;  /* 0x00000001ff0c7424 */ /* 0x000fe200078e00ff */
[----:B------:R-:W-:Y:S01]  /*1d60*/  ISETP.EQ.OR P2, PT, R0, RZ, P3 ;  /* 0x000000ff0000720c */ /* 0x000fe20001f42670 */
[----:B------:R-:W-:Y:S01]  /*1d70*/  UISETP.NE.AND UP1, UPT, UR18, URZ, UPT ;  /* 0x000000ff1200728c */ /* 0x000fe2000bf25270 */
[----:B------:R-:W-:Y:S01]  /*1d80*/  PLOP3.LUT P1, PT, P1, PT, PT, 0x8, 0x80 ;  /* 0x000000000080781c */ /* 0x000fe20000f2e170 */
[----:B------:R-:W-:Y:S01]  /*1d90*/  USEL UR25, URZ, 0x1, UP4 ;  /* 0x00000001ff197887 */ /* 0x000fe2000a000000 */
[----:B------:R-:W-:Y:S01]  /*1da0*/  CS2R R10, SRZ ;  /* 0x00000000000a7805 */ /* 0x000fe2000001ff00 */
[----:B------:R-:W-:Y:S01]  /*1db0*/  IMAD.MOV.U32 R9, RZ, RZ, RZ ;  /* 0x000000ffff097224 */ /* 0x000fe200078e00ff */
[----:B------:R-:W3:Y:S01]  /*1dc0*/  LDCU UR39, c[0x0][0x370] ;  /* 0x00006e00ff2777ac */ /* 0x000ee20008000800 */
[----:B------:R-:W-:Y:S01]  /*1dd0*/  IMAD.MOV.U32 R8, RZ, RZ, 0x1 ;  /* 0x00000001ff087424 */ /* 0x000fe200078e00ff */
[----:B------:R-:W4:Y:S01]  /*1de0*/  LDCU.64 UR28, c[0x0][0x348] ;  /* 0x00006900ff1c77ac */ /* 0x000f220008000a00 */
[----:B------:R-:W-:-:S02]  /*1df0*/  USHF.R.U32.HI UR44, URZ, 0x5, UR24 ;  /* 0x00000005ff2c7899 */ /* 0x000fc40008011618 */
[----:B--2---:R-:W-:Y:S02]  /*1e00*/  UIADD3 UR5, UPT, UPT, UR6, 0x1f, URZ ;  /* 0x0000001f06057890 */ /* 0x004fe4000fffe0ff */
[----:B------:R-:W-:Y:S02]  /*1e10*/  UIADD3 UR47, UPT, UPT, UR6, 0x3e, URZ ;  /* 0x0000003e062f7890 */ /* 0x000fe4000fffe0ff */
[----:B------:R-:W-:Y:S01]  /*1e20*/  USHF.R.S32.HI UR4, URZ, 0x1f, UR5 ;  /* 0x0000001fff047899 */ /* 0x000fe20008011405 */
[----:B------:R-:W2:Y:S03]  /*1e30*/  LDCU UR38, c[0x0][0x374] ;  /* 0x00006e80ff2677ac */ /* 0x000ea60008000800 */
[----:B------:R-:W-:Y:S02]  /*1e40*/  ULEA.HI UR4, UR4, UR5, URZ, 0x5 ;  /* 0x0000000504047291 */ /* 0x000fe4000f8f28ff */
[----:B------:R-:W-:-:S02]  /*1e50*/  USEL UR25, UR25, 0x2, UP1 ;  /* 0x0000000219197887 */ /* 0x000fc40008800000 */
[----:B------:R-:W-:Y:S02]  /*1e60*/  USHF.R.S32.HI UR41, URZ, 0x5, UR4 ;  /* 0x00000005ff297899 */ /* 0x000fe40008011404 */
[----:B------:R-:W-:Y:S02]  /*1e70*/  UIADD3 UR4, UPT, UPT, UR6, -0x1, URZ ;  /* 0xffffffff06047890 */ /* 0x000fe4000fffe0ff */
[----:B------:R-:W-:Y:S02]  /*1e80*/  UISETP.LT.U32.AND UP0, UPT, UR41, 0x36, UPT ;  /* 0x000000362900788c */ /* 0x000fe4000bf01070 */
[----:B------:R-:W-:Y:S02]  /*1e90*/  UISETP.GE.U32.AND UP2, UPT, UR4, -0x3f, UPT ;  /* 0xffffffc10400788c */ /* 0x000fe4000bf46070 */
[----:B------:R-:W-:Y:S01]  /*1ea0*/  USEL UR40, UR41, 0x36, UP0 ;  /* 0x0000003629287887 */ /* 0x000fe20008000000 */
[----:B------:R-:W-:-:S03]  /*1eb0*/  UMOV UR5, URZ ;  /* 0x000000ff00057c82 */ /* 0x000fc60008000000 */
[----:B------:R-:W-:Y:S02]  /*1ec0*/  UIADD3 UR21, UPT, UPT, UR40, -0x1, URZ ;  /* 0xffffffff28157890 */ /* 0x000fe4000fffe0ff */
[----:B------:R-:W-:-:S03]  /*1ed0*/  UIADD3 UR43, UPT, UPT, UR41, -UR40, URZ ;  /* 0x80000028292b7290 */ /* 0x000fc6000fffe0ff */
[----:B------:R-:W-:-:S04]  /*1ee0*/  @UP2 UIADD3 UR21, UPT, UPT, UR40, URZ, URZ ;  /* 0x000000ff28152290 */ /* 0x000fc8000fffe0ff */
[----:B--234-:R-:W-:-:S12]  /*1ef0*/  UIADD3 UR21, UPT, UPT, UR21, 0x1, URZ ;  /* 0x0000000115157890 */ /* 0x01cfd8000fffe0ff */
.L_x_43:
[----:B------:R-:W-:Y:S01]  /*1f00*/  UISETP.NE.AND UP0, UPT, UR52, URZ, UPT ;  /* 0x000000ff3400728c */ /* 0x000fe2000bf05270 */
[----:B------:R-:W2:Y:S08]  /*1f10*/  S2UR UR52, SR_CgaCtaId ;  /* 0x00000000003479c3 */ /* 0x000eb00000008800 */
[----:B------:R-:W-:Y:S05]  /*1f20*/  BRA.U UP0, `(.L_x_24) ;  /* 0x0000000100347547 */ /* 0x000fea000b800000 */
[----:B------:R-:W3:Y:S01]  /*1f30*/  S2R R0, SR_CgaCtaId ;  /* 0x0000000000007919 */ /* 0x000ee20000008800 */
[----:B------:R-:W-:-:S04]  /*1f40*/  MOV R2, 0x400 ;  /* 0x0000040000027802 */ /* 0x000fc80000000f00 */
[----:B---3--:R-:W-:Y:S02]  /*1f50*/  LEA R0, R0, R2, 0x18 ;  /* 0x0000000200007211 */ /* 0x008fe400078ec0ff */
[----:B------:R-:W-:-:S03]  /*1f60*/  SHF.L.U32 R2, R8, 0x1f, RZ ;  /* 0x0000001f08027819 */ /* 0x000fc600000006ff */
[----:B------:R-:W-:-:S04]  /*1f70*/  IMAD R0, R9, 0x8, R0 ;  /* 0x0000000809007824 */ /* 0x000fc800078e0200 */
[----:B------:R-:W3:Y:S02]  /*1f80*/  SYNCS.PHASECHK.TRANS64.TRYWAIT P0, [R0+URZ+0x3f0], R2 ;  /* 0x0003f002000075a7 */ /* 0x000ee400080011ff */
[----:B---3--:R-:W-:Y:S05]  /*1f90*/  @!P0 BRA `(.L_x_25) ;  /* 0x0000006800c88947 */ /* 0x008fea0003800000 */
.L_x_153:
[----:B------:R-:W-:Y:S01]  /*1fa0*/  VIADD R9, R9, 0x1 ;  /* 0x0000000109097836 */ /* 0x000fe20000000000 */
[----:B------:R3:W-:Y:S04]  /*1fb0*/  SYNCS.ARRIVE.TRANS64.A1T0 RZ, [R0+URZ+0x3e0], RZ ;  /* 0x0003e0ff00ff79a7 */ /* 0x0007e800081000ff */
[----:B------:R-:W-:-:S04]  /*1fc0*/  ISETP.NE.AND P0, PT, R9, 0x2, PT ;  /* 0x000000020900780c */ /* 0x000fc80003f05270 */
[----:B------:R-:W-:Y:S02]  /*1fd0*/  SEL R9, R9, RZ, P0 ;  /* 0x000000ff09097207 */ /* 0x000fe40000000000 */
[----:B---3--:R-:W-:-:S04]  /*1fe0*/  SEL R0, RZ, 0x1, P0 ;  /* 0x00000001ff007807 */ /* 0x008fc80000000000 */
[----:B------:R-:W-:-:S07]  /*1ff0*/  LOP3.LUT R8, R8, R0, RZ, 0x3c, !PT ;  /* 0x0000000008087212 */ /* 0x000fce00078e3cff */
.L_x_24:
[----:B------:R-:W-:Y:S01]  /*2000*/  UMOV UR6, 0x400 ;  /* 0x0000040000067882 */ /* 0x000fe20000000000 */
[----:B------:R-:W-:Y:S01]  /*2010*/  SHF.L.U32 R0, R12, 0x1f, RZ ;  /* 0x0000001f0c007819 */ /* 0x000fe200000006ff */
[----:B--2---:R-:W-:Y:S02]  /*2020*/  ULEA UR6, UR52, UR6, 0x18 ;  /* 0x0000000634067291 */ /* 0x004fe4000f8ec0ff */
[----:B------:R-:W-:Y:S02]  /*2030*/  UISETP.GE.U32.AND UP0, UPT, UR47, 0x3f, UPT ;  /* 0x0000003f2f00788c */ /* 0x000fe4000bf06070 */
[----:B------:R-:W-:Y:S02]  /*2040*/  ULEA UR4, UR5, UR6, 0x3 ;  /* 0x0000000605047291 */ /* 0x000fe4000f8e18ff */
[----:B------:R-:W-:Y:S02]  /*2050*/  USHF.L.U32 UR35, UR46, 0x6, URZ ;  /* 0x000000062e237899 */ /* 0x000fe400080006ff */
[----:B------:R-:W-:Y:S01]  /*2060*/  ULEA UR11, UR45, UR44, 0x6 ;  /* 0x0000002c2d0b7291 */ /* 0x000fe2000f8e30ff */
[----:B------:R-:W-:-:S04]  /*2070*/  UMOV UR13, URZ ;  /* 0x000000ff000d7c82 */ /* 0x000fc80008000000 */
[----:B------:R2:W3:Y:S01]  /*2080*/  SYNCS.PHASECHK.TRANS64.TRYWAIT P0, [UR4+0x1b0], R0 ;  /* 0x0001b000ff0075a7 */ /* 0x0004e20008001104 */
[----:B------:R-:W-:Y:S06]  /*2090*/  BRA.U !UP0, `(.L_x_26) ;  /* 0x0000000108bc7547 */ /* 0x000fec000b800000 */
[----:B------:R-:W-:Y:S01]  /*20a0*/  UMOV UR7, URZ ;  /* 0x000000ff00077c82 */ /* 0x000fe20008000000 */
[----:B------:R-:W-:-:S05]  /*20b0*/  UMOV UR4, UR5 ;  /* 0x0000000500047c82 */ /* 0x000fca0008000000 */
.L_x_32:
[----:B------:R-:W-:Y:S01]  /*20c0*/  ULEA UR33, UR4, UR6, 0x3 ;  /* 0x0000000604217291 */ /* 0x000fe2000f8e18ff */
[----:B---3--:R-:W-:Y:S01]  /*20d0*/  @!P3 MOV R2, 0x1000 ;  /* 0x000010000002b802 */ /* 0x008fe20000000f00 */
[----:B-1-34-:R-:W-:Y:S10]  /*20e0*/  @P0 BRA `(.L_x_27) ;  /* 0x00000000000c0947 */ /* 0x01aff40003800000 */
[----:B------:R-:W-:-:S04]  /*20f0*/  SHF.L.U32 R3, R12, 0x1f, RZ ;  /* 0x0000001f0c037819 */ /* 0x000fc800000006ff */
[----:B------:R-:W3:Y:S02]  /*2100*/  SYNCS.PHASECHK.TRANS64.TRYWAIT P0, [UR33+0x1b0], R3 ;  /* 0x0001b003ff0075a7 */ /* 0x000ee40008001121 */
[----:B---3--:R-:W-:Y:S05]  /*2110*/  @!P0 BRA `(.L_x_28) ;  /* 0x00000068007c8947 */ /* 0x008fea0003800000 */
.L_x_27:
[----:B------:R3:W-:Y:S01]  /*2120*/  @!P3 SYNCS.ARRIVE.TRANS64 RZ, [UR33], R2 ;  /* 0x00000002ffffb9a7 */ /* 0x0007e20008000021 */
[----:B------:R-:W-:-:S04]  /*2130*/  ULOP3.LUT UR5, UR25, 0x2, URZ, 0xfc, !UPT ;  /* 0x0000000219057892 */ /* 0x000fc8000f8efcff */
[----:B------:R-:W-:-:S09]  /*2140*/  UISETP.NE.AND UP0, UPT, UR5, 0x2, UPT ;  /* 0x000000020500788c */ /* 0x000fd2000bf05270 */
[----:B------:R-:W-:Y:S05]  /*2150*/  BRA.U UP0, `(.L_x_29) ;  /* 0x0000000100047547 */ /* 0x000fea000b800000 */
[----:B-1----:R-:W-:Y:S05]  /*2160*/  BPT.TRAP 0x1 ;  /* 0x000000040000795c */ /* 0x002fea0000300000 */
.L_x_29:
[----:B------:R-:W-:Y:S04]  /*2170*/  BSSY.RECONVERGENT B0, `(.L_x_30) ;  /* 0x0000003000007945 */ /* 0x000fe80003800200 */
[----:B------:R-:W-:Y:S05]  /*2180*/  @P2 BRA `(.L_x_31) ;  /* 0x0000000000042947 */ /* 0x000fea0003800000 */
[----:B-1----:R-:W-:Y:S05]  /*2190*/  BPT.TRAP 0x1 ;  /* 0x000000040000795c */ /* 0x002fea0000300000 */
.L_x_31:
[----:B-1----:R-:W-:Y:S05]  /*21a0*/  BSYNC.RECONVERGENT B0 ;  /* 0x0000000000007941 */ /* 0x002fea0003800200 */
.L_x_30:
[----:B------:R-:W-:Y:S02]  /*21b0*/  UIADD3 UR5, UPT, UPT, UR4, 0x1, URZ ;  /* 0x0000000104057890 */ /* 0x000fe4000fffe0ff */
[----:B------:R-:W-:Y:S02]  /*21c0*/  USHF.L.U32 UR34, UR7, 0x5, URZ ;  /* 0x0000000507227899 */ /* 0x000fe400080006ff */
[----:B------:R-:W-:Y:S02]  /*21d0*/  UISETP.NE.AND UP0, UPT, UR5, 0x36, UPT ;  /* 0x000000360500788c */ /* 0x000fe4000bf05270 */
[----:B------:R-:W-:Y:S02]  /*21e0*/  USHF.L.U32 UR32, UR4, 0xb, URZ ;  /* 0x0000000b04207899 */ /* 0x000fe400080006ff */
[----:B------:R-:W-:Y:S02]  /*21f0*/  USEL UR9, URZ, 0x1, UP0 ;  /* 0x00000001ff097887 */ /* 0x000fe40008000000 */
[----:B------:R-:W-:-:S02]  /*2200*/  USEL UR5, UR5, URZ, UP0 ;  /* 0x000000ff05057287 */ /* 0x000fc40008000000 */
[----:B------:R-:W-:Y:S02]  /*2210*/  UIADD3 UR14, UP0, UPT, UR28, 0x180, URZ ;  /* 0x000001801c0e7890 */ /* 0x000fe4000ff1e0ff */
[----:B------:R-:W-:Y:S01]  /*2220*/  ULEA UR8, UR5, UR6, 0x3 ;  /* 0x0000000605087291 */ /* 0x000fe2000f8e18ff */
[----:B------:R-:W-:Y:S01]  /*2230*/  LOP3.LUT R12, R12, UR9, RZ, 0x3c, !PT ;  /* 0x000000090c0c7c12 */ /* 0x000fe2000f8e3cff */
[----:B------:R-:W-:Y:S02]  /*2240*/  UIADD3 UR7, UPT, UPT, UR7, 0x1, URZ ;  /* 0x0000000107077890 */ /* 0x000fe4000fffe0ff */
[----:B------:R-:W-:Y:S01]  /*2250*/  UIADD3 UR16, UP1, UPT, UR28, 0x80, URZ ;  /* 0x000000801c107890 */ /* 0x000fe2000ff3e0ff */
[----:B--2---:R-:W-:Y:S01]  /*2260*/  SHF.L.U32 R0, R12, 0x1f, RZ ;  /* 0x0000001f0c007819 */ /* 0x004fe200000006ff */
[----:B------:R-:W-:Y:S02]  /*2270*/  UIADD3.X UR15, UPT, UPT, URZ, UR29, URZ, UP0, !UPT ;  /* 0x0000001dff0f7290 */ /* 0x000fe400087fe4ff */
[----:B------:R-:W-:Y:S01]  /*2280*/  UISETP.NE.AND UP0, UPT, UR7, UR21, UPT ;  /* 0x000000150700728c */ /* 0x000fe2000bf05270 */
[----:B------:R4:W1:Y:S01]  /*2290*/  SYNCS.PHASECHK.TRANS64.TRYWAIT P0, [UR8+0x1b0], R0 ;  /* 0x0001b000ff0075a7 */ /* 0x0008620008001108 */
[----:B------:R-:W-:-:S02]  /*22a0*/  ULOP3.LUT UR8, UR32, UR24, URZ, 0xfc, !UPT ;  /* 0x0000001820087292 */ /* 0x000fc4000f8efcff */
[----:B------:R-:W-:Y:S02]  /*22b0*/  UIADD3.X UR17, UPT, UPT, URZ, UR29, URZ, UP1, !UPT ;  /* 0x0000001dff117290 */ /* 0x000fe40008ffe4ff */
[----:B------:R-:W-:Y:S02]  /*22c0*/  UIADD3 UR32, UPT, UPT, UR6, 0x2800, UR32 ;  /* 0x0000280006207890 */ /* 0x000fe4000fffe020 */
[----:B------:R-:W-:Y:S01]  /*22d0*/  UIADD3 UR8, UPT, UPT, UR6, 0x1d800, UR8 ;  /* 0x0001d80006087890 */ /* 0x000fe2000fffe008 */
[----:B------:R-:W-:Y:S01]  /*22e0*/  UMOV UR18, 0x0 ;  /* 0x0000000000127882 */ /* 0x000fe20000000000 */
[----:B------:R-:W-:Y:S01]  /*22f0*/  UMOV UR19, 0x10000000 ;  /* 0x1000000000137882 */ /* 0x000fe20000000000 */
[----:B------:R-:W-:Y:S01]  /*2300*/  UMOV UR4, 0xff0000 ;  /* 0x00ff000000047882 */ /* 0x000fe20000000000 */
[----:B------:R-:W-:Y:S01]  /*2310*/  UMOV UR12, UR36 ;  /* 0x00000024000c7c82 */ /* 0x000fe20008000000 */
[----:B------:R-:W-:Y:S01]  /*2320*/  UMOV UR9, UR33 ;  /* 0x0000002100097c82 */ /* 0x000fe20008000000 */
[----:B------:R-:W-:Y:S01]  /*2330*/  UMOV UR10, UR34 ;  /* 0x00000022000a7c82 */ /* 0x000fe20008000000 */
[----:B------:R-:W-:Y:S01]  /*2340*/  UTMALDG.3D [UR32], [UR16], desc[UR18] ;  /* 0x00001220100075b4 */ /* 0x000fe20008011000 */
[----:B------:R-:W-:Y:S01]  /*2350*/  UMOV UR13, UR21 ;  /* 0x00000015000d7c82 */ /* 0x000fe20008000000 */
[----:B------:R2:W-:Y:S02]  /*2360*/  UTMALDG.3D.MULTICAST [UR8], [UR14], UR4, desc[UR18] ;  /* 0x000012080e0073b4 */ /* 0x0005e40008011804 */
[----:B--2---:R-:W-:Y:S01]  /*2370*/  UMOV UR4, UR5 ;  /* 0x0000000500047c82 */ /* 0x004fe20008000000 */
[----:B------:R-:W-:Y:S05]  /*2380*/  BRA.U UP0, `(.L_x_32) ;  /* 0xfffffffd004c7547 */ /* 0x000fea000b83ffff */
.L_x_26:
[----:B------:R-:W-:Y:S01]  /*2390*/  ULEA UR4, UR5, UR6, 0x3 ;  /* 0x0000000605047291 */ /* 0x000fe2000f8e18ff */
[----:B--2-4-:R-:W-:Y:S01]  /*23a0*/  SHF.L.U32 R0, R12, 0x1f, RZ ;  /* 0x0000001f0c007819 */ /* 0x014fe200000006ff */
[----:B------:R-:W-:Y:S01]  /*23b0*/  @!P1 SYNCS.ARRIVE.TRANS64.A1T0 RZ, [UR6+0x378], RZ ;  /* 0x000378ffffff99a7 */ /* 0x000fe20008100006 */
[----:B------:R-:W-:-:S06]  /*23c0*/  UISETP.GT.AND UP0, UPT, UR41, UR40, UPT ;  /* 0x000000282900728c */ /* 0x000fcc000bf04270 */
[----:B-1-3--:R1:W2:Y:S03]  /*23d0*/  SYNCS.PHASECHK.TRANS64.TRYWAIT P0, [UR4+0x1b0], R0 ;  /* 0x0001b000ff0075a7 */ /* 0x00a2a60008001104 */
[----:B------:R-:W-:Y:S05]  /*23e0*/  BRA.U !UP0, `(.L_x_33) ;  /* 0x0000000108c07547 */ /* 0x000fea000b800000 */
[----:B------:R-:W-:Y:S01]  /*23f0*/  UIADD3 UR26, UPT, UPT, UR43, UR13, URZ ;  /* 0x0000000d2b1a7290 */ /* 0x000fe2000fffe0ff */
[----:B------:R-:W-:-:S11]  /*2400*/  UMOV UR4, UR5 ;  /* 0x0000000500047c82 */ /* 0x000fd60008000000 */
.L_x_39:
[----:B------:R-:W-:Y:S01]  /*2410*/  ULEA UR17, UR4, UR6, 0x3 ;  /* 0x0000000604117291 */ /* 0x000fe2000f8e18ff */
[----:B--2---:R-:W-:Y:S01]  /*2420*/  @!P3 MOV R2, 0x1000 ;  /* 0x000010000002b802 */ /* 0x004fe20000000f00 */
[----:B--234-:R-:W-:Y:S10]  /*2430*/  @P0 BRA `(.L_x_34) ;  /* 0x00000000000c0947 */ /* 0x01cff40003800000 */
[----:B------:R-:W-:-:S04]  /*2440*/  SHF.L.U32 R3, R12, 0x1f, RZ ;  /* 0x0000001f0c037819 */ /* 0x000fc800000006ff */
[----:B------:R-:W2:Y:S02]  /*2450*/  SYNCS.PHASECHK.TRANS64.TRYWAIT P0, [UR17+0x1b0], R3 ;  /* 0x0001b003ff0075a7 */ /* 0x000ea40008001111 */
[----:B--2---:R-:W-:Y:S05]  /*2460*/  @!P0 BRA `(.L_x_35) ;  /* 0x0000006400c08947 */ /* 0x004fea0003800000 */
.L_x_34:
[----:B------:R2:W-:Y:S01]  /*2470*/  @!P3 SYNCS.ARRIVE.TRANS64 RZ, [UR17], R2 ;  /* 0x00000002ffffb9a7 */ /* 0x0005e20008000011 */
[----:B------:R-:W-:-:S04]  /*2480*/  ULOP3.LUT UR5, UR25, 0x2, URZ, 0xfc, !UPT ;  /* 0x0000000219057892 */ /* 0x000fc8000f8efcff */
[----:B------:R-:W-:-:S09]  /*2490*/  UISETP.NE.AND UP0, UPT, UR5, 0x2, UPT ;  /* 0x000000020500788c */ /* 0x000fd2000bf05270 */
[----:B------:R-:W-:Y:S05]  /*24a0*/  BRA.U UP0, `(.L_x_36) ;  /* 0x0000000100047547 */ /* 0x000fea000b800000 */
[----:B------:R-:W-:Y:S05]  /*24b0*/  BPT.TRAP 0x1 ;  /* 0x000000040000795c */ /* 0x000fea0000300000 */
.L_x_36:
[----:B------:R-:W-:Y:S04]  /*24c0*/  BSSY.RECONVERGENT B0, `(.L_x_37) ;  /* 0x0000003000007945 */ /* 0x000fe80003800200 */
[----:B------:R-:W-:Y:S05]  /*24d0*/  @P2 BRA `(.L_x_38) ;  /* 0x0000000000042947 */ /* 0x000fea0003800000 */
[----:B------:R-:W-:Y:S05]  /*24e0*/  BPT.TRAP 0x1 ;  /* 0x000000040000795c */ /* 0x000fea0000300000 */
.L_x_38:
[----:B------:R-:W-:Y:S05]  /*24f0*/  BSYNC.RECONVERGENT B0 ;  /* 0x0000000000007941 */ /* 0x000fea0003800200 */
.L_x_37:
[----:B------:R-:W-:Y:S02]  /*2500*/  UIADD3 UR5, UPT, UPT, UR4, 0x1, URZ ;  /* 0x0000000104057890 */ /* 0x000fe4000fffe0ff */
[----:B------:R-:W-:Y:S02]  /*2510*/  USHF.L.U32 UR18, UR13, 0x5, URZ ;  /* 0x000000050d127899 */ /* 0x000fe400080006ff */
[----:B------:R-:W-:Y:S02]  /*2520*/  UISETP.NE.AND UP0, UPT, UR5, 0x36, UPT ;  /* 0x000000360500788c */ /* 0x000fe4000bf05270 */
[----:B------:R-:W-:Y:S02]  /*2530*/  USHF.L.U32 UR16, UR4, 0xb, URZ ;  /* 0x0000000b04107899 */ /* 0x000fe400080006ff */
[----:B------:R-:W-:Y:S02]  /*2540*/  USEL UR8, URZ, 0x1, UP0 ;  /* 0x00000001ff087887 */ /* 0x000fe40008000000 */
[----:B------:R-:W-:-:S02]  /*2550*/  USEL UR5, UR5, URZ, UP0 ;  /* 0x000000ff05057287 */ /* 0x000fc40008000000 */
[----:B------:R-:W-:Y:S02]  /*2560*/  UIADD3 UR22, UP0, UPT, UR28, 0x180, URZ ;  /* 0x000001801c167890 */ /* 0x000fe4000ff1e0ff */
[----:B------:R-:W-:Y:S01]  /*2570*/  UIADD3 UR13, UPT, UPT, UR13, 0x1, URZ ;  /* 0x000000010d0d7890 */ /* 0x000fe2000fffe0ff */
[----:B------:R-:W-:Y:S01]  /*2580*/  LOP3.LUT R12, R12, UR8, RZ, 0x3c, !PT ;  /* 0x000000080c0c7c12 */ /* 0x000fe2000f8e3cff */
[----:B------:R-:W-:Y:S02]  /*2590*/  UIADD3 UR14, UP1, UPT, UR28, 0x80, URZ ;  /* 0x000000801c0e7890 */ /* 0x000fe4000ff3e0ff */
[----:B------:R-:W-:Y:S01]  /*25a0*/  UIADD3.X UR23, UPT, UPT, URZ, UR29, URZ, UP0, !UPT ;  /* 0x0000001dff177290 */ /* 0x000fe200087fe4ff */
[----:B-1----:R-:W-:Y:S01]  /*25b0*/  SHF.L.U32 R0, R12, 0x1f, RZ ;  /* 0x0000001f0c007819 */ /* 0x002fe200000006ff */
[----:B------:R-:W-:Y:S02]  /*25c0*/  ULOP3.LUT UR8, UR16, UR24, URZ, 0xfc, !UPT ;  /* 0x0000001810087292 */ /* 0x000fe4000f8efcff */
[----:B------:R-:W-:-:S02]  /*25d0*/  UISETP.NE.AND UP0, UPT, UR13, UR26, UPT ;  /* 0x0000001a0d00728c */ /* 0x000fc4000bf05270 */
[----:B------:R-:W-:Y:S02]  /*25e0*/  ULEA UR7, UR5, UR6, 0x3 ;  /* 0x0000000605077291 */ /* 0x000fe4000f8e18ff */
[----:B------:R-:W-:Y:S02]  /*25f0*/  UIADD3 UR16, UPT, UPT, UR6, 0x2800, UR16 ;  /* 0x0000280006107890 */ /* 0x000fe4000fffe010 */
[----:B------:R-:W-:Y:S02]  /*2600*/  UIADD3.X UR15, UPT, UPT, URZ, UR29, URZ, UP1, !UPT ;  /* 0x0000001dff0f7290 */ /* 0x000fe40008ffe4ff */
[----:B------:R-:W-:Y:S01]  /*2610*/  UIADD3 UR8, UPT, UPT, UR6, 0x1d800, UR8 ;  /* 0x0001d80006087890 */ /* 0x000fe2000fffe008 */
[----:B------:R-:W-:Y:S01]  /*2620*/  UMOV UR30, 0x0 ;  /* 0x00000000001e7882 */ /* 0x000fe20000000000 */
[----:B------:R-:W-:Y:S01]  /*2630*/  UMOV UR31, 0x10000000 ;  /* 0x10000000001f7882 */ /* 0x000fe20000000000 */
[----:B------:R-:W-:Y:S01]  /*2640*/  UMOV UR19, UR35 ;  /* 0x0000002300137c82 */ /* 0x000fe20008000000 */
[----:B------:R-:W-:Y:S01]  /*2650*/  UMOV UR20, UR36 ;  /* 0x0000002400147c82 */ /* 0x000fe20008000000 */
[----:B------:R3:W4:Y:S01]  /*2660*/  SYNCS.PHASECHK.TRANS64.TRYWAIT P0, [UR7+0x1b0], R0 ;  /* 0x0001b000ff0075a7 */ /* 0x0007220008001107 */
[----:B------:R-:W-:Y:S01]  /*2670*/  UMOV UR4, 0xff0000 ;  /* 0x00ff000000047882 */ /* 0x000fe20000000000 */
[----:B------:R-:W-:Y:S01]  /*2680*/  UMOV UR12, UR36 ;  /* 0x00000024000c7c82 */ /* 0x000fe20008000000 */
[----:B------:R-:W-:Y:S01]  /*2690*/  UMOV UR9, UR17 ;  /* 0x0000001100097c82 */ /* 0x000fe20008000000 */
[----:B------:R-:W-:Y:S01]  /*26a0*/  UMOV UR10, UR18 ;  /* 0x00000012000a7c82 */ /* 0x000fe20008000000 */
[----:B------:R-:W-:Y:S01]  /*26b0*/  UTMALDG.3D [UR16], [UR14], desc[UR30] ;  /* 0x00001e100e0075b4 */ /* 0x000fe20008011000 */
[----:B------:R1:W-:Y:S02]  /*26c0*/  UTMALDG.3D.MULTICAST [UR8], [UR22], UR4, desc[UR30] ;  /* 0x00001e08160073b4 */ /* 0x0003e40008011804 */
[----:B-1----:R-:W-:Y:S01]  /*26d0*/  UMOV UR4, UR5 ;  /* 0x0000000500047c82 */ /* 0x002fe20008000000 */
[----:B------:R-:W-:Y:S05]  /*26e0*/  BRA.U UP0, `(.L_x_39) ;  /* 0xfffffffd00487547 */ /* 0x000fea000b83ffff */
.L_x_33:
[C---:B------:R-:W-:Y:S01]  /*26f0*/  LEA R3, R11.reuse, UR6, 0x3 ;  /* 0x000000060b037c11 */ /* 0x040fe2000f8e18ff */
[----:B------:R-:W-:Y:S01]  /*2700*/  NOP ;  /* 0x0000000000007918 */ /* 0x000fe20000000000 */
[----:B-1-3--:R-:W-:Y:S02]  /*2710*/  SHF.L.U32 R0, R10, 0x1f, RZ ;  /* 0x0000001f0a007819 */ /* 0x00afe400000006ff */
[----:B------:R-:W-:Y:S02]  /*2720*/  LEA R4, R11, UR6, 0x4 ;  /* 0x000000060b047c11 */ /* 0x000fe4000f8e20ff */
[----:B--2-4-:R-:W1:Y:S02]  /*2730*/  SYNCS.PHASECHK.TRANS64.TRYWAIT P0, [R3+URZ+0x380], R0 ;  /* 0x00038000030075a7 */ /* 0x014e6400080011ff */
[----:B-1----:R-:W-:Y:S05]  /*2740*/  @!P0 BRA `(.L_x_40) ;  /* 0x0000006400208947 */ /* 0x002fea0003800000 */
.L_x_156:
[----:B------:R-:W2:Y:S01]  /*2750*/  LDS.128 R4, [R4+0x410] ;  /* 0x0004100004047984 */ /* 0x000ea20000000c00 */
[----:B------:R-:W-:Y:S01]  /*2760*/  UISETP.GE.AND UP0, UPT, UR42, 0x1, UPT ;  /* 0x000000012a00788c */ /* 0x000fe2000bf06270 */
[----:B------:R-:W-:Y:S01]  /*2770*/  @!PT LDS RZ, [RZ] ;  /* 0x00000000fffff984 */ /* 0x000fe20000000800 */
[----:B------:R-:W-:Y:S01]  /*2780*/  @!PT LDS RZ, [RZ] ;  /* 0x00000000fffff984 */ /* 0x000fe20000000800 */
[----:B------:R-:W-:Y:S01]  /*2790*/  @!PT LDS RZ, [RZ] ;  /* 0x00000000fffff984 */ /* 0x000fe20000000800 */
[----:B------:R-:W-:Y:S01]  /*27a0*/  @!PT LDS RZ, [RZ] ;  /* 0x00000000fffff984 */ /* 0x000fe20000000800 */
[----:B------:R3:W-:Y:S06]  /*27b0*/  MEMBAR.ALL.CTA ;  /* 0x0000000000007992 */ /* 0x0007ec0000008000 */
[----:B---3--:R-:W3:Y:S01]  /*27c0*/  FENCE.VIEW.ASYNC.S ;  /* 0x00000000000073c6 */ /* 0x008ee20000000000 */
[----:B--2---:R-:W-:-:S13]  /*27d0*/  LOP3.LUT P0, RZ, R6, 0x1, RZ, 0xc0, !PT ;  /* 0x0000000106ff7812 */ /* 0x004fda000780c0ff */
[----:B---3--:R-:W-:Y:S01]  /*27e0*/  VOTEU.ANY UP1, P0 ;  /* 0x0000000000ff7886 */ /* 0x008fe20000020100 */
[----:B------:R-:W-:-:S13]  /*27f0*/  PLOP3.LUT P0, PT, PT, PT, UP1, 0x80, 0x8 ;  /* 0x000000000008781c */ /* 0x000fda0003f0f018 */
[----:B-1----:R-:W-:Y:S02]  /*2800*/  @P0 LOP3.LUT R0, R5, 0xffff, RZ, 0xc0, !PT ;  /* 0x0000ffff05000812 */ /* 0x002fe400078ec0ff */
[----:B------:R-:W-:Y:S02]  /*2810*/  @P0 MOV R2, R4 ;  /* 0x0000000400020202 */ /* 0x000fe40000000f00 */
[----:B------:R-:W-:Y:S01]  /*2820*/  @P0 R2UR UR7, R0 ;  /* 0x00000000000702ca */ /* 0x000fe200000e0000 */
[----:B------:R-:W-:Y:S01]  /*2830*/  VIADD R0, R3, 0x390 ;  /* 0x0000039003007836 */ /* 0x000fe20000000000 */
[----:B------:R-:W-:Y:S02]  /*2840*/  @P0 SHF.R.U32.HI R4, RZ, 0x10, R5 ;  /* 0x00000010ff040819 */ /* 0x000fe40000011605 */
[----:B------:R-:W-:Y:S02]  /*2850*/  @P0 R2UR UR8, R2 ;  /* 0x00000000020802ca */ /* 0x000fe400000e0000 */
[----:B------:R-:W-:-:S02]  /*2860*/  PRMT R0, RZ, 0x654, R0 ;  /* 0x00000654ff007816 */ /* 0x000fc40000000000 */
[----:B------:R-:W-:Y:S02]  /*2870*/  @P0 R2UR UR4, R4 ;  /* 0x00000000040402ca */ /* 0x000fe400000e0000 */
[----:B------:R1:W-:Y:S03]  /*2880*/  SYNCS.ARRIVE.TRANS64.RED.A1T0 RZ, [R0+URZ], RZ ;  /* 0x000000ff00ff79a7 */ /* 0x0003e600081004ff */
[----:B------:R-:W-:-:S04]  /*2890*/  @UP1 UMOV UR27, UR7 ;  /* 0x00000007001b1c82 */ /* 0x000fc80008000000 */
[----:B------:R-:W-:-:S04]  /*28a0*/  @UP1 UMOV UR37, UR8 ;  /* 0x0000000800251c82 */ /* 0x000fc80008000000 */
[----:B------:R-:W-:Y:S01]  /*28b0*/  @UP1 UMOV UR36, UR4 ;  /* 0x0000000400241c82 */ /* 0x000fe20008000000 */
[----:B------:R-:W-:Y:S05]  /*28c0*/  BRA.U !UP0, `(.L_x_41) ;  /* 0x0000000108d47547 */ /* 0x000fea000b800000 */
[----:B------:R-:W2:Y:S01]  /*28d0*/  LDCU.128 UR12, c[0x0][0xb10] ;  /* 0x00016200ff0c77ac */ /* 0x000ea20008000c00 */
[----:B------:R-:W3:Y:S01]  /*28e0*/  LDCU UR26, c[0x0][0xb20] ;  /* 0x00016400ff1a77ac */ /* 0x000ee20008000800 */
[----:B------:R-:W4:Y:S01]  /*28f0*/  LDCU UR20, c[0x0][0xb0c] ;  /* 0x00016180ff1477ac */ /* 0x000f220008000800 */
[----:B------:R-:W1:Y:S01]  /*2900*/  LDCU.64 UR10, c[0x0][0xb28] ;  /* 0x00016500ff0a77ac */ /* 0x000e620008000a00 */
[----:B------:R-:W-:Y:S02]  /*2910*/  UISETP.NE.AND UP3, UPT, UR42, 0x1, UPT ;  /* 0x000000012a00788c */ /* 0x000fe4000bf65270 */
[----:B--2---:R-:W-:Y:S02]  /*2920*/  UIMAD.WIDE.U32 UR16, UR38, UR15, URZ ;  /* 0x0000000f261072a5 */ /* 0x004fe4000f8e00ff */
[----:B------:R-:W-:Y:S02]  /*2930*/  UIMAD.WIDE.U32 UR8, UR39, UR12, URZ ;  /* 0x0000000c270872a5 */ /* 0x000fe4000f8e00ff */
[----:B------:R-:W-:-:S02]  /*2940*/  UISETP.NE.AND UP0, UPT, UR14, 0x1, UPT ;  /* 0x000000010e00788c */ /* 0x000fc4000bf05270 */
[----:B------:R-:W-:Y:S01]  /*2950*/  UIMAD.WIDE.U32 UR22, UR27, UR15, URZ ;  /* 0x0000000f1b1672a5 */ /* 0x000fe2000f8e00ff */
[----:B------:R-:W-:Y:S02]  /*2960*/  UMOV UR16, UR17 ;  /* 0x0000001100107c82 */ /* 0x000fe40008000000 */
[----:B------:R-:W-:Y:S01]  /*2970*/  UMOV UR8, UR9 ;  /* 0x0000000900087c82 */ /* 0x000fe20008000000 */
[----:B---3--:R-:W-:Y:S02]  /*2980*/  USHF.R.U32.HI UR16, URZ, UR26, UR16 ;  /* 0x0000001aff107299 */ /* 0x008fe40008011610 */
[----:B----4-:R-:W-:Y:S02]  /*2990*/  UISETP.NE.AND UP2, UPT, UR20, 0x1, UPT ;  /* 0x000000011400788c */ /* 0x010fe4000bf45270 */
[----:B------:R-:W-:Y:S02]  /*29a0*/  USHF.R.U32.HI UR8, URZ, UR13, UR8 ;  /* 0x0000000dff087299 */ /* 0x000fe40008011608 */
[----:B------:R-:W-:-:S02]  /*29b0*/  USEL UR7, UR38, UR16, !UP0 ;  /* 0x0000001026077287 */ /* 0x000fc4000c000000 */
[----:B------:R-:W-:Y:S02]  /*29c0*/  USEL UR8, UR39, UR8, !UP2 ;  /* 0x0000000827087287 */ /* 0x000fe4000d000000 */
[----:B-1----:R-:W-:Y:S01]  /*29d0*/  UIMAD.WIDE.U32 UR16, UR7, UR10, URZ ;  /* 0x0000000a071072a5 */ /* 0x002fe2000f8e00ff */
[----:B------:R-:W-:Y:S01]  /*29e0*/  UMOV UR4, UR23 ;  /* 0x0000001700047c82 */ /* 0x000fe20008000000 */
[----:B------:R-:W-:Y:S02]  /*29f0*/  UIMAD.WIDE.U32 UR18, UR37, UR12, URZ ;  /* 0x0000000c251272a5 */ /* 0x000fe4000f8e00ff */
[----:B------:R-:W-:-:S03]  /*2a00*/  UIMAD.WIDE.U32 UR22, UR8, UR10, URZ ;  /* 0x0000000a081672a5 */ /* 0x000fc6000f8e00ff */
[----:B------:R-:W-:Y:S01]  /*2a10*/  UMOV UR16, UR17 ;  /* 0x0000001100107c82 */ /* 0x000fe20008000000 */
[----:B------:R-:W-:Y:S02]  /*2a20*/  USHF.R.U32.HI UR4, URZ, UR26, UR4 ;  /* 0x0000001aff047299 */ /* 0x000fe40008011604 */
[----:B------:R-:W-:Y:S01]  /*2a30*/  @UP3 USHF.R.U32.HI UR7, URZ, UR11, UR16 ;  /* 0x0000000bff073299 */ /* 0x000fe20008011610 */
[----:B------:R-:W-:Y:S01]  /*2a40*/  UMOV UR18, UR19 ;  /* 0x0000001300127c82 */ /* 0x000fe20008000000 */
[----:B------:R-:W-:Y:S01]  /*2a50*/  UMOV UR22, UR23 ;  /* 0x0000001700167c82 */ /* 0x000fe20008000000 */
[----:B------:R-:W-:Y:S02]  /*2a60*/  USHF.R.U32.HI UR13, URZ, UR13, UR18 ;  /* 0x0000000dff0d7299 */ /* 0x000fe40008011612 */
[----:B------:R-:W-:Y:S02]  /*2a70*/  USEL UR4, UR27, UR4, !UP0 ;  /* 0x000000041b047287 */ /* 0x000fe4000c000000 */
[----:B------:R-:W-:-:S02]  /*2a80*/  @UP3 USHF.R.U32.HI UR8, URZ, UR11, UR22 ;  /* 0x0000000bff083299 */ /* 0x000fc40008011616 */
[----:B------:R-:W-:Y:S02]  /*2a90*/  UIMAD UR9, UR42, UR7, URZ ;  /* 0x000000072a0972a4 */ /* 0x000fe4000f8e02ff */
[----:B------:R-:W-:Y:S02]  /*2aa0*/  USEL UR7, UR37, UR13, !UP2 ;  /* 0x0000000d25077287 */ /* 0x000fe4000d000000 */
[----:B------:R-:W-:Y:S02]  /*2ab0*/  UIMAD UR12, UR42, UR8, URZ ;  /* 0x000000082a0c72a4 */ /* 0x000fe4000f8e02ff */
[----:B------:R-:W-:Y:S02]  /*2ac0*/  UISETP.GE.AND UP0, UPT, UR4, UR9, UPT ;  /* 0x000000090400728c */ /* 0x000fe4000bf06270 */
[----:B------:R-:W-:Y:S02]  /*2ad0*/  UIMAD.WIDE.U32 UR16, UR4, UR10, URZ ;  /* 0x0000000a041072a5 */ /* 0x000fe4000f8e00ff */
[----:B------:R-:W-:-:S02]  /*2ae0*/  UISETP.GE.OR UP0, UPT, UR7, UR12, UP0 ;  /* 0x0000000c0700728c */ /* 0x000fc40008706670 */
[----:B------:R-:W-:Y:S02]  /*2af0*/  UIMAD.WIDE.U32 UR12, UR7, UR10, URZ ;  /* 0x0000000a070c72a5 */ /* 0x000fe4000f8e00ff */
[----:B------:R-:W-:Y:S01]  /*2b00*/  UIADD3 UR15, UPT, UPT, -UR4, URZ, URZ ;  /* 0x000000ff040f7290 */ /* 0x000fe2000fffe1ff */
[----:B------:R-:W-:Y:S01]  /*2b10*/  UMOV UR10, UR17 ;  /* 0x00000011000a7c82 */ /* 0x000fe20008000000 */
[----:B------:R-:W-:Y:S02]  /*2b20*/  UIADD3 UR12, UPT, UPT, -UR7, URZ, URZ ;  /* 0x000000ff070c7290 */ /* 0x000fe4000fffe1ff */
[----:B------:R-:W-:-:S03]  /*2b30*/  USHF.R.U32.HI UR10, URZ, UR11, UR10 ;  /* 0x0000000bff0a7299 */ /* 0x000fc6000801160a */
[----:B------:R-:W-:Y:S01]  /*2b40*/  @!UP0 UMOV UR9, UR13 ;  /* 0x0000000d00098c82 */ /* 0x000fe20008000000 */
[----:B------:R-:W-:Y:S02]  /*2b50*/  UIMAD UR15, UR14, UR15, UR27 ;  /* 0x0000000f0e0f72a4 */ /* 0x000fe4000f8e021b */
[----:B------:R-:W-:Y:S02]  /*2b60*/  USEL UR10, UR4, UR10, !UP3 ;  /* 0x0000000a040a7287 */ /* 0x000fe4000d800000 */
[----:B------:R-:W-:Y:S02]  /*2b70*/  @!UP0 USHF.R.U32.HI UR9, URZ, UR11, UR9 ;  /* 0x0000000bff098299 */ /* 0x000fe40008011609 */
[----:B------:R-:W-:Y:S02]  /*2b80*/  UIADD3 UR11, UPT, UPT, -UR10, URZ, URZ ;  /* 0x000000ff0a0b7290 */ /* 0x000fe4000fffe1ff */
[----:B------:R-:W-:Y:S02]  /*2b90*/  @!UP0 USEL UR9, UR7, UR9, !UP3 ;  /* 0x0000000907098287 */ /* 0x000fe4000d800000 */
[----:B------:R-:W-:-:S02]  /*2ba0*/  UIMAD UR11, UR42, UR11, UR4 ;  /* 0x0000000b2a0b72a4 */ /* 0x000fc4000f8e0204 */
[----:B------:R-:W-:Y:S02]  /*2bb0*/  @!UP0 UIADD3 UR10, UPT, UPT, UR10, -UR9, URZ ;  /* 0x800000090a0a8290 */ /* 0x000fe4000fffe0ff */
[----:B------:R-:W-:Y:S02]  /*2bc0*/  @!UP0 UIMAD UR9, UR11, UR8, UR9 ;  /* 0x000000080b0982a4 */ /* 0x000fe4000f8e0209 */
[----:B------:R-:W-:Y:S02]  /*2bd0*/  @!UP0 UIMAD UR4, UR42, UR10, UR7 ;  /* 0x0000000a2a0482a4 */ /* 0x000fe4000f8e0207 */
[----:B------:R-:W-:Y:S02]  /*2be0*/  UIMAD UR8, UR20, UR12, UR37 ;  /* 0x0000000c140872a4 */ /* 0x000fe4000f8e0225 */
[----:B------:R-:W-:Y:S01]  /*2bf0*/  UIMAD UR27, UR4, UR14, UR15 ;  /* 0x0000000e041b72a4 */ /* 0x000fe2000f8e020f */
[----:B------:R-:W-:Y:S02]  /*2c00*/  @!UP0 UMOV UR7, UR9 ;  /* 0x0000000900078c82 */ /* 0x000fe40008000000 */
[----:B------:R-:W-:-:S12]  /*2c10*/  UIMAD UR37, UR7, UR20, UR8 ;  /* 0x00000014072572a4 */ /* 0x000fd8000f8e0208 */
.L_x_41:
[----:B------:R-:W2:Y:S02]  /*2c20*/  LDCU UR4, c[0x0][0xb30] ;  /* 0x00016600ff0477ac */ /* 0x000ea40008000800 */
[----:B--2---:R-:W-:-:S09]  /*2c30*/  UISETP.NE.AND UP0, UPT, UR4, 0x1, UPT ;  /* 0x000000010400788c */ /* 0x004fd2000bf05270 */
[----:B------:R-:W-:Y:S05]  /*2c40*/  BRA.U UP0, `(.L_x_42) ;  /* 0x0000000100447547 */ /* 0x000fea000b800000 */
[----:B------:R-:W2:Y:S01]  /*2c50*/  LDCU.128 UR12, c[0x0][0xb10] ;  /* 0x00016200ff0c77ac */ /* 0x000ea20008000c00 */
[----:B------:R-:W3:Y:S01]  /*2c60*/  LDCU UR16, c[0x0][0xb0c] ;  /* 0x00016180ff1077ac */ /* 0x000ee20008000800 */
[----:B------:R-:W4:Y:S01]  /*2c70*/  LDCU UR17, c[0x0][0xb20] ;  /* 0x00016400ff1177ac */ /* 0x000f220008000800 */
[----:B--2---:R-:W-:Y:S02]  /*2c80*/  UIMAD.WIDE.U32 UR10, UR37, UR12, URZ ;  /* 0x0000000c250a72a5 */ /* 0x004fe4000f8e00ff */
[----:B------:R-:W-:Y:S02]  /*2c90*/  UIMAD.WIDE.U32 UR8, UR27, UR15, URZ ;  /* 0x0000000f1b0872a5 */ /* 0x000fe4000f8e00ff */
[----:B---3--:R-:W-:Y:S02]  /*2ca0*/  UISETP.NE.AND UP2, UPT, UR16, 0x1, UPT ;  /* 0x000000011000788c */ /* 0x008fe4000bf45270 */
[----:B------:R-:W-:Y:S01]  /*2cb0*/  UISETP.NE.AND UP0, UPT, UR14, 0x1, UPT ;  /* 0x000000010e00788c */ /* 0x000fe2000bf05270 */
[----:B------:R-:W-:-:S02]  /*2cc0*/  UMOV UR7, UR11 ;  /* 0x0000000b00077c82 */ /* 0x000fc40008000000 */
[----:B------:R-:W-:Y:S01]  /*2cd0*/  UMOV UR4, UR9 ;  /* 0x0000000900047c82 */ /* 0x000fe20008000000 */
[----:B------:R-:W-:Y:S02]  /*2ce0*/  USHF.R.U32.HI UR7, URZ, UR13, UR7 ;  /* 0x0000000dff077299 */ /* 0x000fe40008011607 */
[----:B----4-:R-:W-:Y:S02]  /*2cf0*/  USHF.R.U32.HI UR4, URZ, UR17, UR4 ;  /* 0x00000011ff047299 */ /* 0x010fe40008011604 */
[----:B------:R-:W-:Y:S02]  /*2d00*/  USEL UR7, UR37, UR7, !UP2 ;  /* 0x0000000725077287 */ /* 0x000fe4000d000000 */
[----:B------:R-:W-:-:S04]  /*2d10*/  USEL UR4, UR27, UR4, !UP0 ;  /* 0x000000041b047287 */ /* 0x000fc8000c000000 */
[----:B------:R-:W-:Y:S02]  /*2d20*/  UIADD3 UR8, UPT, UPT, UR7, -UR4, URZ ;  /* 0x8000000407087290 */ /* 0x000fe4000fffe0ff */
[----:B------:R-:W-:Y:S02]  /*2d30*/  UIADD3 UR4, UPT, UPT, -UR7, UR4, URZ ;  /* 0x0000000407047290 */ /* 0x000fe4000fffe1ff */
[----:B------:R-:W-:Y:S02]  /*2d40*/  UIMAD UR27, UR8, UR14, UR27 ;  /* 0x0000000e081b72a4 */ /* 0x000fe4000f8e021b */
[----:B------:R-:W-:-:S12]  /*2d50*/  UIMAD UR37, UR4, UR16, UR37 ;  /* 0x00000010042572a4 */ /* 0x000fd8000f8e0225 */
.L_x_42:
[----:B------:R-:W-:Y:S01]  /*2d60*/  VIADD R11, R11, 0x1 ;  /* 0x000000010b0b7836 */ /* 0x000fe20000000000 */
[----:B------:R-:W-:Y:S01]  /*2d70*/  PLOP3.LUT P1, PT, PT, PT, PT, 0x80, 0x8 ;  /* 0x000000000008781c */ /* 0x000fe20003f2f070 */
[----:B------:R-:W-:Y:S02]  /*2d80*/  UIADD3 UR46, UPT, UPT, UR37, UR57, URZ ;  /* 0x00000039252e7290 */ /* 0x000fe4000fffe0ff */
[----:B------:R-:W-:Y:S01]  /*2d90*/  UIADD3 UR45, UPT, UPT, UR27, UR60, URZ ;  /* 0x0000003c1b2d7290 */ /* 0x000fe2000fffe0ff */
[----:B------:R-:W-:-:S04]  /*2da0*/  ISETP.NE.AND P0, PT, R11, 0x2, PT ;  /* 0x000000020b00780c */ /* 0x000fc80003f05270 */
[----:B-1----:R-:W-:Y:S02]  /*2db0*/  SEL R0, RZ, 0x1, P0 ;  /* 0x00000001ff007807 */ /* 0x002fe40000000000 */
[----:B------:R-:W-:Y:S02]  /*2dc0*/  SEL R11, R11, RZ, P0 ;  /* 0x000000ff0b0b7207 */ /* 0x000fe40000000000 */
[----:B------:R-:W-:Y:S01]  /*2dd0*/  LOP3.LUT R10, R10, R0, RZ, 0x3c, !PT ;  /* 0x000000000a0a7212 */ /* 0x000fe200078e3cff */
[----:B------:R-:W-:Y:S06]  /*2de0*/  BRA.U UP1, `(.L_x_43) ;  /* 0xfffffff101447547 */ /* 0x000fec000b83ffff */
[----:B------:R-:W-:Y:S01]  /*2df0*/  UIADD3 UR7, UPT, UPT, UR6, 0x1b0, URZ ;  /* 0x000001b006077890 */ /* 0x000fe2000fffe0ff */
[----:B------:R-:W-:-:S03]  /*2e00*/  SHF.L.U32 R2, R12, 0x1f, RZ ;  /* 0x0000001f0c027819 */ /* 0x000fc600000006ff */
[----:B------:R-:W-:-:S09]  /*2e10*/  ULEA UR4, UR5, UR7, 0x3 ;  /* 0x0000000705047291 */ /* 0x000fd2000f8e18ff */
[----:B------:R-:W1:Y:S02]  /*2e20*/  SYNCS.PHASECHK.TRANS64.TRYWAIT P0, [UR4], R2 ;  /* 0x00000002ff0075a7 */ /* 0x000e640008001104 */
[----:B-1----:R-:W-:Y:S05]  /*2e30*/  @!P0 BRA `(.L_x_44) ;  /* 0x0000005c00788947 */ /* 0x002fea0003800000 */
.L_x_158:
[----:B------:R-:W-:-:S04]  /*2e40*/  UIADD3 UR4, UPT, UPT, UR5, 0x1, URZ ;  /* 0x0000000105047890 */ /* 0x000fc8000fffe0ff */
[----:B------:R-:W-:-:S04]  /*2e50*/  UISETP.NE.AND UP0, UPT, UR4, 0x36, UPT ;  /* 0x000000360400788c */ /* 0x000fc8000bf05270 */
[----:B------:R-:W-:Y:S02]  /*2e60*/  USEL UR6, URZ, 0x1, UP0 ;  /* 0x00000001ff067887 */ /* 0x000fe40008000000 */
[----:B------:R-:W-:-:S04]  /*2e70*/  USEL UR4, UR4, URZ, UP0 ;  /* 0x000000ff04047287 */ /* 0x000fc80008000000 */
[----:B------:R-:W-:Y:S01]  /*2e80*/  ULEA UR5, UR4, UR7, 0x3 ;  /* 0x0000000704057291 */ /* 0x000fe2000f8e18ff */
[----:B-1----:R-:W-:-:S04]  /*2e90*/  LOP3.LUT R2, R12, UR6, RZ, 0x3c, !PT ;  /* 0x000000060c027c12 */ /* 0x002fc8000f8e3cff */
[----:B------:R-:W-:-:S04]  /*2ea0*/  SHF.L.U32 R3, R2, 0x1f, RZ ;  /* 0x0000001f02037819 */ /* 0x000fc800000006ff */
[----:B------:R-:W1:Y:S02]  /*2eb0*/  SYNCS.PHASECHK.TRANS64.TRYWAIT P0, [UR5], R3 ;  /* 0x00000003ff0075a7 */ /* 0x000e640008001105 */
[----:B-1----:R-:W-:Y:S05]  /*2ec0*/  @!P0 BRA `(.L_x_45) ;  /* 0x0000005c006c8947 */ /* 0x002fea0003800000 */
.L_x_160:
[----:B------:R-:W-:-:S04]  /*2ed0*/  UIADD3 UR4, UPT, UPT, UR4, 0x1, URZ ;  /* 0x0000000104047890 */ /* 0x000fc8000fffe0ff */
[----:B------:R-:W-:-:S04]  /*2ee0*/  UISETP.NE.AND UP0, UPT, UR4, 0x36, UPT ;  /* 0x000000360400788c */ /* 0x000fc8000bf05270 */
[----:B------:R-:W-:Y:S02]  /*2ef0*/  USEL UR6, URZ, 0x1, UP0 ;  /* 0x00000001ff067887 */ /* 0x000fe40008000000 */
[----:B------:R-:W-:-:S04]  /*2f00*/  USEL UR4, UR4, URZ, UP0 ;  /* 0x000000ff04047287 */ /* 0x000fc80008000000 */
[----:B------:R-:W-:Y:S01]  /*2f10*/  ULEA UR5, UR4, UR7, 0x3 ;  /* 0x0000000704057291 */ /* 0x000fe2000f8e18ff */
[----:B------:R-:W-:-:S04]  /*2f20*/  LOP3.LUT R2, R2, UR6, RZ, 0x3c, !PT ;  /* 0x0000000602027c12 */ /* 0x000fc8000f8e3cff */
[----:B-1----:R-:W-:-:S04]  /*2f30*/  SHF.L.U32 R3, R2, 0x1f, RZ ;  /* 0x0000001f02037819 */ /* 0x002fc800000006ff */
[----:B------:R-:W1:Y:S02]  /*2f40*/  SYNCS.PHASECHK.TRANS64.TRYWAIT P0, [UR5], R3 ;  /* 0x00000003ff0075a7 */ /* 0x000e640008001105 */
[----:B-1----:R-:W-:Y:S05]  /*2f50*/  @!P0 BRA `(.L_x_46) ;  /* 0x0000005c00608947 */ /* 0x002fea0003800000 */
.L_x_162:
        /* <DEDUP_REMOVED lines=9> */
.L_x_164:
        /* <DEDUP_REMOVED lines=9> */
.L_x_166:
        /* <DEDUP_REMOVED lines=9> */
.L_x_168:
        /* <DEDUP_REMOVED lines=9> */
.L_x_170:
        /* <DEDUP_REMOVED lines=9> */
.L_x_172:
        /* <DEDUP_REMOVED lines=9> */
.L_x_174:
        /* <DEDUP_REMOVED lines=9> */
.L_x_176:
        /* <DEDUP_REMOVED lines=9> */
.L_x_178:
        /* <DEDUP_REMOVED lines=9> */
.L_x_180:
        /* <DEDUP_REMOVED lines=9> */
.L_x_182:
        /* <DEDUP_REMOVED lines=9> */
.L_x_184:
        /* <DEDUP_REMOVED lines=9> */
.L_x_186:
        /* <DEDUP_REMOVED lines=9> */
.L_x_188:
        /* <DEDUP_REMOVED lines=9> */
.L_x_190:
        /* <DEDUP_REMOVED lines=9> */
.L_x_192:
        /* <DEDUP_REMOVED lines=9> */
.L_x_194:
        /* <DEDUP_REMOVED lines=9> */
.L_x_196:
        /* <DEDUP_REMOVED lines=9> */
.L_x_198:
        /* <DEDUP_REMOVED lines=9> */
.L_x_200:
        /* <DEDUP_REMOVED lines=9> */
.L_x_202:
        /* <DEDUP_REMOVED lines=9> */
.L_x_204:
        /* <DEDUP_REMOVED lines=9> */
.L_x_206:
        /* <DEDUP_REMOVED lines=9> */
.L_x_208:
        /* <DEDUP_REMOVED lines=9> */
.L_x_210:
        /* <DEDUP_REMOVED lines=9> */
.L_x_212:
        /* <DEDUP_REMOVED lines=9> */
.L_x_214:
        /* <DEDUP_REMOVED lines=9> */
.L_x_216:
        /* <DEDUP_REMOVED lines=9> */
.L_x_218:
        /* <DEDUP_REMOVED lines=9> */
.L_x_220:
        /* <DEDUP_REMOVED lines=9> */
.L_x_222:
        /* <DEDUP_REMOVED lines=9> */
.L_x_224:
        /* <DEDUP_REMOVED lines=9> */
.L_x_226:
        /* <DEDUP_REMOVED lines=9> */
.L_x_228:
        /* <DEDUP_REMOVED lines=9> */
.L_x_230:
        /* <DEDUP_REMOVED lines=9> */
.L_x_232:
        /* <DEDUP_REMOVED lines=9> */
.L_x_234:
        /* <DEDUP_REMOVED lines=9> */
.L_x_236:
        /* <DEDUP_REMOVED lines=9> */
.L_x_238:
        /* <DEDUP_REMOVED lines=9> */
.L_x_240:
        /* <DEDUP_REMOVED lines=9> */
.L_x_242:
        /* <DEDUP_REMOVED lines=9> */
.L_x_244:
        /* <DEDUP_REMOVED lines=9> */
.L_x_246:
        /* <DEDUP_REMOVED lines=9> */
.L_x_248:
        /* <DEDUP_REMOVED lines=9> */
.L_x_250:
        /* <DEDUP_REMOVED lines=9> */
.L_x_252:
        /* <DEDUP_REMOVED lines=9> */
.L_x_254:
        /* <DEDUP_REMOVED lines=9> */
.L_x_256:
        /* <DEDUP_REMOVED lines=9> */
.L_x_258:
        /* <DEDUP_REMOVED lines=9> */
.L_x_260:
        /* <DEDUP_REMOVED lines=9> */
.L_x_262:
[----:B------:R-:W-:-:S04]  /*4b80*/  UIADD3 UR4, UPT, UPT, UR4, 0x1, URZ ;  /* 0x0000000104047890 */ /* 0x000fc8000fffe0ff */
[----:B------:R-:W-:-:S04]  /*4b90*/  UISETP.NE.AND UP0, UPT, UR4, 0x36, UPT ;  /* 0x000000360400788c */ /* 0x000fc8000bf05270 */
[----:B------:R-:W-:Y:S02]  /*4ba0*/  USEL UR5, URZ, 0x1, UP0 ;  /* 0x00000001ff057887 */ /* 0x000fe40008000000 */
[----:B------:R-:W-:-:S04]  /*4bb0*/  USEL UR4, UR4, URZ, UP0 ;  /* 0x000000ff04047287 */ /* 0x000fc80008000000 */
[----:B------:R-:W-:Y:S01]  /*4bc0*/  ULEA UR4, UR4, UR7, 0x3 ;  /* 0x0000000704047291 */ /* 0x000fe2000f8e18ff */
[----:B------:R-:W-:-:S04]  /*4bd0*/  LOP3.LUT R2, R2, UR5, RZ, 0x3c, !PT ;  /* 0x0000000502027c12 */ /* 0x000fc8000f8e3cff */
[----:B------:R-:W-:Y:S01]  /*4be0*/  SHF.L.U32 R2, R2, 0x1f, RZ ;  /* 0x0000001f02027819 */ /* 0x000fe200000006ff */
[----:B-1----:R-:W-:-:S07]  /*4bf0*/  IMAD.U32 R0, RZ, RZ, UR4 ;  /* 0x00000004ff007e24 */ /* 0x002fce000f8e00ff */
.L_x_97:
[----:B-1----:R1:W2:Y:S02]  /*4c00*/  SYNCS.PHASECHK.TRANS64.TRYWAIT P0, [R0+URZ], R2 ;  /* 0x00000002000075a7 */ /* 0x0022a400080011ff */
[----:B--2---:R-:W-:Y:S05]  /*4c10*/  @!P0 NANOSLEEP.SYNCS 0x989680 ;  /* 0x009896800000895d */ /* 0x004fea0003900000 */
[----:B------:R-:W2:Y:S02]  /*4c20*/  @!P0 SYNCS.PHASECHK.TRANS64 P0, [R0+URZ], R2 ;  /* 0x00000002000085a7 */ /* 0x000ea400080010ff */
[----:B--2---:R-:W-:Y:S05]  /*4c30*/  @P0 EXIT ;  /* 0x000000000000094d */ /* 0x004fea0003800000 */
[----:B------:R-:W-:Y:S05]  /*4c40*/  BRA `(.L_x_97) ;  /* 0xfffffffc00ec7947 */ /* 0x000fea000383ffff */
.L_x_23:
[----:B------:R-:W-:-:S04]  /*4c50*/  UISETP.NE.AND UP0, UPT, UR52, URZ, UPT ;  /* 0x000000ff3400728c */ /* 0x000fc8000bf05270 */
[----:B------:R-:W-:-:S09]  /*4c60*/  UISETP.NE.OR UP0, UPT, UR18, 0x1, UP0 ;  /* 0x000000011200788c */ /* 0x000fd20008705670 */
[----:B------:R-:W-:Y:S05]  /*4c70*/  BRA.U UP0, `(.L_x_98) ;  /* 0x0000000500487547 */ /* 0x000fea000b800000 */
[----:B------:R-:W-:Y:S01]  /*4c80*/  ISETP.GE.U32.AND P2, PT, R0, 0x8, PT ;  /* 0x000000080000780c */ /* 0x000fe20003f46070 */
[----:B------:R-:W-:Y:S01]  /*4c90*/  IMAD.MOV.U32 R12, RZ, RZ, 0x1 ;  /* 0x00000001ff0c7424 */ /* 0x000fe200078e00ff */
[----:B------:R-:W-:Y:S02]  /*4ca0*/  CS2R R10, SRZ ;  /* 0x00000000000a7805 */ /* 0x000fe4000001ff00 */
[----:B------:R-:W-:Y:S01]  /*4cb0*/  CS2R R8, SRZ ;  /* 0x0000000000087805 */ /* 0x000fe2000001ff00 */
[----:B------:R-:W-:Y:S01]  /*4cc0*/  UMOV UR6, 0x400 ;  /* 0x0000040000067882 */ /* 0x000fe20000000000 */
[----:B------:R-:W-:Y:S01]  /*4cd0*/  UMOV UR5, URZ ;  /* 0x000000ff00057c82 */ /* 0x000fe20008000000 */
[----:B------:R-:W-:-:S12]  /*4ce0*/  ULEA UR6, UR52, UR6, 0x18 ;  /* 0x0000000634067291 */ /* 0x000fd8000f8ec0ff */
.L_x_102:
[----:B------:R-:W-:Y:S02]  /*4cf0*/  LEA R2, R8, UR6, 0x3 ;  /* 0x0000000608027c11 */ /* 0x000fe4000f8e18ff */
[----:B------:R-:W-:-:S03]  /*4d00*/  SHF.L.U32 R4, R9, 0x1f, RZ ;  /* 0x0000001f09047819 */ /* 0x000fc600000006ff */
[----:B------:R-:W-:Y:S01]  /*4d10*/  VIADD R5, R2, 0x3f0 ;  /* 0x000003f002057836 */ /* 0x000fe20000000000 */
[----:B------:R-:W2:Y:S02]  /*4d20*/  SYNCS.PHASECHK.TRANS64.TRYWAIT P0, [R2+URZ+0x3e0], R4 ;  /* 0x0003e004020075a7 */ /* 0x000ea400080011ff */
[----:B--2---:R-:W-:Y:S05]  /*4d30*/  @!P0 BRA `(.L_x_99) ;  /* 0x0000005000b08947 */ /* 0x004fea0003800000 */
.L_x_263:
[----:B------:R-:W-:Y:S01]  /*4d40*/  ULEA UR4, UR5, UR6, 0x3 ;  /* 0x0000000605047291 */ /* 0x000fe2000f8e18ff */
[----:B--2---:R-:W-:Y:S01]  /*4d50*/  PRMT R2, RZ, 0x654, R5 ;  /* 0x00000654ff027816 */ /* 0x004fe20000000005 */
[----:B------:R-:W-:Y:S01]  /*4d60*/  @!P2 IMAD.MOV.U32 R4, RZ, RZ, 0x10 ;  /* 0x00000010ff04a424 */ /* 0x000fe200078e00ff */
[----:B------:R-:W-:Y:S01]  /*4d70*/  SHF.L.U32 R5, R12, 0x1f, RZ ;  /* 0x0000001f0c057819 */ /* 0x000fe200000006ff */
[----:B------:R-:W-:Y:S01]  /*4d80*/  UIADD3 UR7, UPT, UPT, UR4, 0x380, URZ ;  /* 0x0000038004077890 */ /* 0x000fe2000fffe0ff */
[----:B------:R2:W-:Y:S05]  /*4d90*/  SYNCS.ARRIVE.TRANS64.RED.A1T0 RZ, [R2+URZ], RZ ;  /* 0x000000ff02ff79a7 */ /* 0x0005ea00081004ff */
[----:B------:R-:W-:Y:S01]  /*4da0*/  IMAD.U32 R6, RZ, RZ, UR7 ;  /* 0x00000007ff067e24 */ /* 0x000fe2000f8e00ff */
[----:B------:R-:W3:Y:S04]  /*4db0*/  SYNCS.PHASECHK.TRANS64.TRYWAIT P0, [UR4+0x390], R5 ;  /* 0x00039005ff0075a7 */ /* 0x000ee80008001104 */
[----:B------:R-:W-:Y:S01]  /*4dc0*/  PRMT R6, R0, 0x654, R6 ;  /* 0x0000065400067816 */ /* 0x000fe20000000006 */
[----:B--23--:R-:W-:Y:S06]  /*4dd0*/  @!P0 BRA `(.L_x_100) ;  /* 0x00000050009c8947 */ /* 0x00cfec0003800000 */
.L_x_265:
[----:B------:R-:W-:Y:S01]  /*4de0*/  ULEA UR8, UR5, UR6, 0x4 ;  /* 0x0000000605087291 */ /* 0x000fe2000f8e20ff */
[----:B------:R-:W-:Y:S01]  /*4df0*/  SEL R3, R6, R3, !P2 ;  /* 0x0000000306037207 */ /* 0x000fe20005000000 */
[----:B------:R-:W-:Y:S01]  /*4e00*/  UIADD3 UR9, UPT, UPT, UR4, 0x380, URZ ;  /* 0x0000038004097890 */ /* 0x000fe2000fffe0ff */
[----:B--2---:R-:W-:Y:S01]  /*4e10*/  LEA R2, R11, UR6, 0x3 ;  /* 0x000000060b027c11 */ /* 0x004fe2000f8e18ff */
[----:B------:R-:W-:Y:S01]  /*4e20*/  UIADD3 UR8, UPT, UPT, UR8, 0x410, URZ ;  /* 0x0000041008087890 */ /* 0x000fe2000fffe0ff */
[----:B------:R2:W-:Y:S01]  /*4e30*/  @!P2 SYNCS.ARRIVE.TRANS64.RED RZ, [R3+URZ], R4 ;  /* 0x0000000403ffa9a7 */ /* 0x0005e200080004ff */
[----:B------:R-:W-:Y:S01]  /*4e40*/  UIADD3 UR4, UPT, UPT, UR5, 0x1, URZ ;  /* 0x0000000105047890 */ /* 0x000fe2000fffe0ff */
[----:B------:R-:W-:-:S03]  /*4e50*/  VIADD R8, R8, 0x1 ;  /* 0x0000000108087836 */ /* 0x000fc60000000000 */
[----:B------:R-:W-:Y:S02]  /*4e60*/  UISETP.NE.AND UP0, UPT, UR4, 0x2, UPT ;  /* 0x000000020400788c */ /* 0x000fe4000bf05270 */
[----:B------:R-:W-:Y:S01]  /*4e70*/  ISETP.NE.AND P0, PT, R8, 0x2, PT ;  /* 0x000000020800780c */ /* 0x000fe20003f05270 */
[----:B------:R-:W-:Y:S06]  /*4e80*/  UGETNEXTWORKID.BROADCAST [UR8], [UR9] ;  /* 0x00000000080073ca */ /* 0x000fec0008000100 */
[----:B------:R-:W-:Y:S02]  /*4e90*/  USEL UR7, URZ, 0x1, UP0 ;  /* 0x00000001ff077887 */ /* 0x000fe40008000000 */
[----:B------:R-:W-:-:S04]  /*4ea0*/  USEL UR5, UR4, URZ, UP0 ;  /* 0x000000ff04057287 */ /* 0x000fc80008000000 */
[----:B------:R-:W-:Y:S02]  /*4eb0*/  LOP3.LUT R12, R12, UR7, RZ, 0x3c, !PT ;  /* 0x000000070c0c7c12 */ /* 0x000fe4000f8e3cff */
[----:B--2---:R-:W-:-:S04]  /*4ec0*/  SHF.L.U32 R4, R10, 0x1f, RZ ;  /* 0x0000001f0a047819 */ /* 0x004fc800000006ff */
[----:B------:R-:W2:Y:S02]  /*4ed0*/  SYNCS.PHASECHK.TRANS64.TRYWAIT P1, [R2+URZ+0x380], R4 ;  /* 0x00038004020075a7 */ /* 0x000ea400080211ff */
[----:B--2---:R-:W-:Y:S05]  /*4ee0*/  @!P1 BRA `(.L_x_101) ;  /* 0x0000005000709947 */ /* 0x004fea0003800000 */
.L_x_266:
[C---:B--2---:R-:W-:Y:S01]  /*4ef0*/  LEA R4, R11.reuse, UR6, 0x4 ;  /* 0x000000060b047c11 */ /* 0x044fe2000f8e20ff */
[----:B------:R-:W-:Y:S01]  /*4f00*/  VIADD R2, R2, 0x390 ;  /* 0x0000039002027836 */ /* 0x000fe20000000000 */
[----:B------:R-:W-:Y:S01]  /*4f10*/  SEL R8, R8, RZ, P0 ;  /* 0x000000ff08087207 */ /* 0x000fe20000000000 */
[----:B------:R-:W-:-:S03]  /*4f20*/  VIADD R11, R11, 0x1 ;  /* 0x000000010b0b7836 */ /* 0x000fc60000000000 */
[----:B------:R-:W2:Y:S01]  /*4f30*/  LDS.128 R4, [R4+0x410] ;  /* 0x0004100004047984 */ /* 0x000ea20000000c00 */
[----:B------:R-:W-:Y:S02]  /*4f40*/  PRMT R2, RZ, 0x654, R2 ;  /* 0x00000654ff027816 */ /* 0x000fe40000000002 */
[C---:B------:R-:W-:Y:S01]  /*4f50*/  ISETP.NE.AND P1, PT, R11.reuse, 0x2, PT ;  /* 0x000000020b00780c */ /* 0x040fe20003f25270 */
[----:B------:R-:W-:Y:S01]  /*4f60*/  @!PT LDS RZ, [RZ] ;  /* 0x00000000fffff984 */ /* 0x000fe20000000800 */
[----:B------:R-:W-:Y:S01]  /*4f70*/  @!PT LDS RZ, [RZ] ;  /* 0x00000000fffff984 */ /* 0x000fe20000000800 */
[----:B------:R-:W-:Y:S01]  /*4f80*/  @!PT LDS RZ, [RZ] ;  /* 0x00000000fffff984 */ /* 0x000fe20000000800 */
[----:B------:R-:W-:Y:S01]  /*4f90*/  @!PT LDS RZ, [RZ] ;  /* 0x00000000fffff984 */ /* 0x000fe20000000800 */
[----:B------:R3:W-:Y:S06]  /*4fa0*/  MEMBAR.ALL.CTA ;  /* 0x0000000000007992 */ /* 0x0007ec0000008000 */
[----:B---3--:R-:W3:Y:S01]  /*4fb0*/  FENCE.VIEW.ASYNC.S ;  /* 0x00000000000073c6 */ /* 0x008ee20000000000 */
[----:B------:R-:W-:Y:S01]  /*4fc0*/  SEL R11, R11, RZ, P1 ;  /* 0x000000ff0b0b7207 */ /* 0x000fe20000800000 */
[----:B---3--:R3:W-:Y:S01]  /*4fd0*/  SYNCS.ARRIVE.TRANS64.RED.A1T0 RZ, [R2+URZ], RZ ;  /* 0x000000ff02ff79a7 */ /* 0x0087e200081004ff */
[----:B--2---:R-:W-:-:S02]  /*4fe0*/  LOP3.LUT P3, RZ, R6, 0x1, RZ, 0xc0, !PT ;  /* 0x0000000106ff7812 */ /* 0x004fc4000786c0ff */
[----:B------:R-:W-:-:S04]  /*4ff0*/  SEL R4, RZ, 0x1, P1 ;  /* 0x00000001ff047807 */ /* 0x000fc80000800000 */
[----:B------:R-:W-:Y:S02]  /*5000*/  LOP3.LUT R10, R10, R4, RZ, 0x3c, !PT ;  /* 0x000000040a0a7212 */ /* 0x000fe400078e3cff */
[----:B---3--:R-:W-:-:S04]  /*5010*/  SEL R2, RZ, 0x1, P0 ;  /* 0x00000001ff027807 */ /* 0x008fc80000000000 */
[----:B------:R-:W-:Y:S01]  /*5020*/  LOP3.LUT R9, R9, R2, RZ, 0x3c, !PT ;  /* 0x0000000209097212 */ /* 0x000fe200078e3cff */
[----:B------:R-:W-:Y:S06]  /*5030*/  @P3 BRA `(.L_x_102) ;  /* 0xfffffffc002c3947 */ /* 0x000fec000383ffff */
[----:B------:R-:W-:Y:S01]  /*5040*/  ULEA UR4, UR5, UR6, 0x3 ;  /* 0x0000000605047291 */ /* 0x000fe2000f8e18ff */
[----:B------:R-:W-:-:S08]  /*5050*/  SHF.L.U32 R2, R12, 0x1f, RZ ;  /* 0x0000001f0c027819 */ /* 0x000fd000000006ff */
[----:B------:R-:W2:Y:S02]  /*5060*/  SYNCS.PHASECHK.TRANS64 P0, [UR4+0x390], R2 ;  /* 0x00039002ff0075a7 */ /* 0x000ea40008001004 */
[----:B--2---:R-:W-:Y:S05]  /*5070*/  @P0 BRA `(.L_x_103) ;  /* 0x0000000000080947 */ /* 0x004fea0003800000 */
[----:B------:R-:W2:Y:S02]  /*5080*/  SYNCS.PHASECHK.TRANS64.TRYWAIT P0, [UR4+0x390], R2 ;  /* 0x00039002ff0075a7 */ /* 0x000ea40008001104 */
[----:B--2---:R-:W-:Y:S05]  /*5090*/  @!P0 BRA `(.L_x_104) ;  /* 0x0000005000188947 */ /* 0x004fea0003800000 */
.L_x_103:
[----:B------:R-:W-:-:S04]  /*50a0*/  UIADD3 UR7, UPT, UPT, UR5, 0x1, URZ ;  /* 0x0000000105077890 */ /* 0x000fc8000fffe0ff */
[----:B------:R-:W-:-:S04]  /*50b0*/  UISETP.NE.AND UP0, UPT, UR7, 0x2, UPT ;  /* 0x000000020700788c */ /* 0x000fc8000bf05270 */
[----:B------:R-:W-:Y:S02]  /*50c0*/  USEL UR8, URZ, 0x1, UP0 ;  /* 0x00000001ff087887 */ /* 0x000fe40008000000 */
[----:B------:R-:W-:-:S04]  /*50d0*/  USEL UR7, UR7, URZ, UP0 ;  /* 0x000000ff07077287 */ /* 0x000fc80008000000 */
[----:B------:R-:W-:Y:S01]  /*50e0*/  ULEA UR7, UR7, UR6, 0x3 ;  /* 0x0000000607077291 */ /* 0x000fe2000f8e18ff */
[----:B--2---:R-:W-:-:S04]  /*50f0*/  LOP3.LUT R2, R12, UR8, RZ, 0x3c, !PT ;  /* 0x000000080c027c12 */ /* 0x004fc8000f8e3cff */
[----:B------:R-:W-:-:S04]  /*5100*/  SHF.L.U32 R0, R2, 0x1f, RZ ;  /* 0x0000001f02007819 */ /* 0x000fc800000006ff */
[----:B------:R-:W2:Y:S02]  /*5110*/  SYNCS.PHASECHK.TRANS64 P0, [UR7+0x390], R0 ;  /* 0x00039000ff0075a7 */ /* 0x000ea40008001007 */
[----:B-12---:R-:W-:Y:S05]  /*5120*/  @P0 EXIT ;  /* 0x000000000000094d */ /* 0x006fea0003800000 */
[----:B------:R-:W-:Y:S02]  /*5130*/  SHF.L.U32 R2, R2, 0x1f, RZ ;  /* 0x0000001f02027819 */ /* 0x000fe400000006ff */
[----:B------:R-:W-:-:S07]  /*5140*/  MOV R0, UR7 ;  /* 0x0000000700007c02 */ /* 0x000fce0008000f00 */
.L_x_105:
[----:B-1----:R1:W2:Y:S02]  /*5150*/  SYNCS.PHASECHK.TRANS64.TRYWAIT P0, [R0+URZ+0x390], R2 ;  /* 0x00039002000075a7 */ /* 0x0022a400080011ff */
[----:B--2---:R-:W-:Y:S05]  /*5160*/  @!P0 NANOSLEEP.SYNCS 0x989680 ;  /* 0x009896800000895d */ /* 0x004fea0003900000 */
[----:B------:R-:W2:Y:S02]  /*5170*/  @!P0 SYNCS.PHASECHK.TRANS64 P0, [R0+URZ+0x390], R2 ;  /* 0x00039002000085a7 */ /* 0x000ea400080010ff */
[----:B--2---:R-:W-:Y:S05]  /*5180*/  @P0 EXIT ;  /* 0x000000000000094d */ /* 0x004fea0003800000 */
[----:B------:R-:W-:Y:S05]  /*5190*/  BRA `(.L_x_105) ;  /* 0xfffffffc00ec7947 */ /* 0x000fea000383ffff */
.L_x_98:
[----:B------:R-:W-:Y:S05]  /*51a0*/  BRA.U UP5, `(.L_x_106) ;  /* 0x0000000d05807547 */ /* 0x000fea000b800000 */
[----:B------:R-:W-:Y:S01]  /*51b0*/  UMOV UR4, 0x40 ;  /* 0x0000004000047882 */ /* 0x000fe20000000000 */
[----:B------:R-:W-:Y:S01]  /*51c0*/  NOP ;  /* 0x0000000000007918 */ /* 0x000fe20000000000 */
[----:B------:R-:W-:Y:S01]  /*51d0*/  ULEA UR5, UR52, UR4, 0x18 ;  /* 0x0000000434057291 */ /* 0x000fe2000f8ec0ff */
[----:B------:R-:W-:Y:S02]  /*51e0*/  UMOV UR6, 0x400 ;  /* 0x0000040000067882 */ /* 0x000fe40000000000 */
[----:B------:R-:W-:-:S06]  /*51f0*/  ULEA UR6, UR52, UR6, 0x18 ;  /* 0x0000000634067291 */ /* 0x000fcc000f8ec0ff */
[----:B------:R-:W2:Y:S02]  /*5200*/  LDS.U8 R0, [UR5+0x1c] ;  /* 0x00001c05ff007984 */ /* 0x000ea40008000000 */
[----:B--2---:R-:W-:-:S13]  /*5210*/  ISETP.NE.AND P0, PT, R0, RZ, PT ;  /* 0x000000ff0000720c */ /* 0x004fda0003f05270 */
[----:B------:R-:W-:Y:S05]  /*5220*/  @P0 BRA `(.L_x_107) ;  /* 0x0000000000580947 */ /* 0x000fea0003800000 */
[----:B------:R-:W-:-:S13]  /*5230*/  ELECT P0, URZ, PT ;  /* 0x0000000000ff782f */ /* 0x000fda0003800000 */
[----:B------:R-:W-:Y:S05]  /*5240*/  @!P0 BRA `(.L_x_108) ;  /* 0x0000000000608947 */ /* 0x000fea0003800000 */
[----:B------:R-:W-:Y:S01]  /*5250*/  UMOV UR4, 0x10 ;  /* 0x0000001000047882 */ /* 0x000fe20000000000 */
[----:B------:R-:W-:Y:S01]  /*5260*/  HFMA2 R0, -RZ, RZ, 0, 5.9604644775390625e-08 ;  /* 0x00000001ff007431 */ /* 0x000fe200000001ff */
[----:B------:R-:W-:-:S03]  /*5270*/  MOV R3, 0xffff ;  /* 0x0000ffff00037802 */ /* 0x000fc60000000f00 */
[----:B------:R-:W-:Y:S04]  /*5280*/  DEPBAR.LE SB2, 0x36 ;  /* 0x0000ad800000791a */ /* 0x000fe80000000000 */
[----:B------:R-:W2:Y:S02]  /*5290*/  UTCATOMSWS.FIND_AND_SET.ALIGN UP0, UR4, UR4 ;  /* 0x00000004000475e3 */ /* 0x000ea40008000800 */
[----:B--2---:R-:W-:Y:S01]  /*52a0*/  MOV R4, UR4 ;  /* 0x0000000400047c02 */ /* 0x004fe20008000f00 */
[----:B------:R-:W-:Y:S06]  /*52b0*/  BRA.U UP0, `(.L_x_109) ;  /* 0x0000000100187547 */ /* 0x000fec000b800000 */
.L_x_110:
[----:B------:R-:W-:Y:S05]  /*52c0*/  NANOSLEEP 0x64 ;  /* 0x000000640000795d */ /* 0x000fea0003800000 */
[----:B------:R-:W-:-:S05]  /*52d0*/  UMOV UR4, 0x10 ;  /* 0x0000001000047882 */ /* 0x000fca0000000000 */
[----:B------:R-:W-:Y:S04]  /*52e0*/  DEPBAR.LE SB2, 0x36 ;  /* 0x0000ad800000791a */ /* 0x000fe80000000000 */
[----:B------:R-:W2:Y:S02]  /*52f0*/  UTCATOMSWS.FIND_AND_SET.ALIGN UP0, UR4, UR4 ;  /* 0x00000004000475e3 */ /* 0x000ea40008000800 */
[----:B--2---:R-:W-:Y:S01]  /*5300*/  MOV R4, UR4 ;  /* 0x0000000400047c02 */ /* 0x004fe20008000f00 */
[----:B------:R-:W-:Y:S05]  /*5310*/  BRA.U !UP0, `(.L_x_110) ;  /* 0xfffffffd08e87547 */ /* 0x000fea000b83ffff */
.L_x_109:
[-C--:B------:R-:W-:Y:S02]  /*5320*/  SHF.L.U32 R3, R3, R4.reuse, RZ ;  /* 0x0000000403037219 */ /* 0x080fe400000006ff */
[----:B------:R-:W-:Y:S01]  /*5330*/  SHF.L.U32 R0, R0, R4, RZ ;  /* 0x0000000400007219 */ /* 0x000fe200000006ff */
[----:B------:R-:W-:Y:S02]  /*5340*/  IMAD.SHL.U32 R4, R4, 0x20, RZ ;  /* 0x0000002004047824 */ /* 0x000fe400078e00ff */
[----:B------:R2:W-:Y:S04]  /*5350*/  ATOMS.OR RZ, [UR5+0x14], R3 ;  /* 0x00001403ffff798c */ /* 0x0005e8000b000005 */
[----:B------:R2:W-:Y:S04]  /*5360*/  ATOMS.OR RZ, [UR5+0x18], R0 ;  /* 0x00001800ffff798c */ /* 0x0005e8000b000005 */
[----:B------:R2:W-:Y:S01]  /*5370*/  STS [UR6+0x430], R4 ;  /* 0x00043004ff007988 */ /* 0x0005e20008000806 */
[----:B------:R-:W-:Y:S05]  /*5380*/  BRA `(.L_x_108) ;  /* 0x0000000000107947 */ /* 0x000fea0003800000 */
.L_x_107:
[----:B------:R-:W-:Y:S02]  /*5390*/  MOV R0, 0xffffffff ;  /* 0xffffffff00007802 */ /* 0x000fe40000000f00 */
[----:B------:R-:W-:-:S03]  /*53a0*/  MOV R4, 0x53d0 ;  /* 0x000053d000047802 */ /* 0x000fc60000000f00 */
[----:B------:R2:W-:Y:S04]  /*53b0*/  STS [UR6+0x430], R0 ;  /* 0x00043000ff007988 */ /* 0x0005e80008000806 */
[----:B-12--5:R-:W-:Y:S05]  /*53c0*/  CALL.REL.NOINC `($__internal_1_$__cuda_sm10x_tcgen05_guardrail_trap_phase_invalid_during_alloc) ;  /* 0x0000005000987944 */ /* 0x026fea0003c00000 */
.L_x_108:
[----:B------:R-:W-:Y:S05]  /*53d0*/  WARPSYNC.ALL ;  /* 0x0000000000007948 */ /* 0x000fea0003800000 */
[----:B------:R-:W3:Y:S01]  /*53e0*/  S2UR UR4, SR_CgaCtaId ;  /* 0x00000000000479c3 */ /* 0x000ee20000008800 */
[----:B------:R-:W-:Y:S01]  /*53f0*/  UMOV UR13, 0x400 ;  /* 0x00000400000d7882 */ /* 0x000fe20000000000 */
[----:B------:R-:W-:-:S06]  /*5400*/  NOP ;  /* 0x0000000000007918 */ /* 0x000fcc0000000000 */
[----:B------:R-:W-:Y:S06]  /*5410*/  BAR.ARV 0x6, 0xa0 ;  /* 0x0182800000007b1d */ /* 0x000fec0000002000 */
[----:B------:R-:W4:Y:S01]  /*5420*/  LDCU UR5, c[0x0][0x38c] ;  /* 0x00007180ff0577ac */ /* 0x000f220008000800 */
[----:B------:R-:W-:Y:S01]  /*5430*/  LOP3.LUT R2, R2, 0xffff, RZ, 0xc0, !PT ;  /* 0x0000ffff02027812 */ /* 0x000fe200078ec0ff */
[----:B------:R-:W-:Y:S01]  /*5440*/  IMAD.MOV.U32 R11, RZ, RZ, 0x1 ;  /* 0x00000001ff0b7424 */ /* 0x000fe200078e00ff */
[----:B------:R-:W-:Y:S01]  /*5450*/  CS2R R8, SRZ ;  /* 0x0000000000087805 */ /* 0x000fe2000001ff00 */
[----:B------:R-:W1:Y:S01]  /*5460*/  LDCU UR8, c[0x0][0x38c] ;  /* 0x00007180ff0877ac */ /* 0x000e620008000800 */
[----:B------:R-:W-:Y:S01]  /*5470*/  R2UR UR15, R2 ;  /* 0x00000000020f72ca */ /* 0x000fe200000e0000 */
[----:B------:R-:W-:Y:S01]  /*5480*/  IMAD.MOV.U32 R10, RZ, RZ, RZ ;  /* 0x000000ffff0a7224 */ /* 0x000fe200078e00ff */
[----:B------:R-:W-:Y:S01]  /*5490*/  UMOV UR18, URZ ;  /* 0x000000ff00127c82 */ /* 0x000fe20008000000 */
[----:B------:R-:W-:Y:S01]  /*54a0*/  UMOV UR10, URZ ;  /* 0x000000ff000a7c82 */ /* 0x000fe20008000000 */
[----:B---3--:R-:W-:Y:S01]  /*54b0*/  ULEA UR13, UR4, UR13, 0x18 ;  /* 0x0000000d040d7291 */ /* 0x008fe2000f8ec0ff */
[----:B------:R-:W-:Y:S01]  /*54c0*/  UMOV UR20, 0x0 ;  /* 0x0000000000147882 */ /* 0x000fe20000000000 */
[----:B------:R-:W-:-:S02]  /*54d0*/  UMOV UR21, 0x4100490 ;  /* 0x0410049000157882 */ /* 0x000fc40000000000 */
[----:B------:R-:W-:Y:S02]  /*54e0*/  UIADD3 UR6, UPT, UPT, UR13, 0x2800, URZ ;  /* 0x000028000d067890 */ /* 0x000fe4000fffe0ff */
[----:B------:R-:W-:Y:S02]  /*54f0*/  UIADD3 UR7, UPT, UPT, UR13, 0x1d800, URZ ;  /* 0x0001d8000d077890 */ /* 0x000fe4000fffe0ff */
[----:B----4-:R-:W-:Y:S01]  /*5500*/  UIADD3 UR5, UPT, UPT, UR5, 0x1f, URZ ;  /* 0x0000001f05057890 */ /* 0x010fe2000fffe0ff */
[----:B--2---:R-:W2:Y:S01]  /*5510*/  LDS R0, [UR13+0x430] ;  /* 0x0004300dff007984 */ /* 0x004ea20008000800 */
[----:B------:R-:W-:Y:S02]  /*5520*/  USHF.R.U32.HI UR6, URZ, 0x4, UR6 ;  /* 0x00000004ff067899 */ /* 0x000fe40008011606 */
[----:B------:R-:W-:Y:S02]  /*5530*/  USHF.R.S32.HI UR4, URZ, 0x1f, UR5 ;  /* 0x0000001fff047899 */ /* 0x000fe40008011405 */
[----:B------:R-:W-:-:S02]  /*5540*/  ULOP3.LUT UR6, UR6, 0x3fff, URZ, 0xc0, !UPT ;  /* 0x00003fff06067892 */ /* 0x000fc4000f8ec0ff */
[----:B------:R-:W-:Y:S02]  /*5550*/  ULEA.HI UR4, UR4, UR5, URZ, 0x5 ;  /* 0x0000000504047291 */ /* 0x000fe4000f8f28ff */
[----:B------:R-:W-:Y:S02]  /*5560*/  USHF.R.U32.HI UR5, URZ, 0x4, UR7 ;  /* 0x00000004ff057899 */ /* 0x000fe40008011607 */
[----:B------:R-:W-:Y:S02]  /*5570*/  USHF.R.S32.HI UR22, URZ, 0x5, UR4 ;  /* 0x00000005ff167899 */ /* 0x000fe40008011404 */
[----:B------:R-:W-:Y:S02]  /*5580*/  ULOP3.LUT UR5, UR5, 0x3fff, URZ, 0xc0, !UPT ;  /* 0x00003fff05057892 */ /* 0x000fe4000f8ec0ff */
[----:B------:R-:W-:Y:S02]  /*5590*/  UISETP.LT.AND UP0, UPT, UR22, 0x1, UPT ;  /* 0x000000011600788c */ /* 0x000fe4000bf01270 */
[----:B------:R-:W-:-:S02]  /*55a0*/  ULOP3.LUT UR16, UR6, 0x10000, URZ, 0xfc, !UPT ;  /* 0x0001000006107892 */ /* 0x000fc4000f8efcff */
[----:B------:R-:W-:Y:S02]  /*55b0*/  USEL UR23, UR22, 0x1, !UP0 ;  /* 0x0000000116177887 */ /* 0x000fe4000c000000 */
[----:B------:R-:W-:Y:S02]  /*55c0*/  ULOP3.LUT UR17, UR5, 0x10000, URZ, 0xfc, !UPT ;  /* 0x0001000005117892 */ /* 0x000fe4000f8efcff */
[----:B------:R-:W-:Y:S02]  /*55d0*/  UIADD3 UR23, UPT, UPT, -UR23, URZ, URZ ;  /* 0x000000ff17177290 */ /* 0x000fe4000fffe1ff */
[----:B-1----:R-:W-:Y:S01]  /*55e0*/  UISETP.GE.AND UP4, UPT, UR8, 0x1, UPT ;  /* 0x000000010800788c */ /* 0x002fe2000bf86270 */
[----:B--2---:R-:W-:-:S15]  /*55f0*/  R2UR UR24, R0 ;  /* 0x00000000001872ca */ /* 0x004fde00000e0000 */
.L_x_117:
[----:B------:R-:W-:Y:S02]  /*5600*/  LEA R0, R10, UR13, 0x3 ;  /* 0x0000000d0a007c11 */ /* 0x000fe4000f8e18ff */
[----:B------:R-:W-:Y:S02]  /*5610*/  SHF.L.U32 R2, R9, 0x1f, RZ ;  /* 0x0000001f09027819 */ /* 0x000fe400000006ff */
[----:B------:R-:W-:Y:S01]  /*5620*/  PLOP3.LUT P0, PT, PT, PT, UP4, 0x80, 0x8 ;  /* 0x000000000008781c */ /* 0x000fe20003f0f048 */
[----:B------:R-:W-:Y:S01]  /*5630*/  VIADD R3, R0, 0x390 ;  /* 0x0000039000037836 */ /* 0x000fe20000000000 */
[----:B-1----:R-:W1:Y:S02]  /*5640*/  SYNCS.PHASECHK.TRANS64.TRYWAIT P1, [R0+URZ+0x380], R2 ;  /* 0x00038002000075a7 */ /* 0x002e6400080211ff */
[----:B-1-3--:R-:W-:Y:S09]  /*5650*/  @!P1 BRA `(.L_x_111) ;  /* 0x0000004800c09947 */ /* 0x00aff20003800000 */
.L_x_268:
[----:B------:R-:W-:Y:S01]  /*5660*/  LEA R4, R10, UR13, 0x4 ;  /* 0x0000000d0a047c11 */ /* 0x000fe2000f8e20ff */
[----:B------:R-:W-:Y:S01]  /*5670*/  @UP4 ULEA UR4, UR10, UR13, 0x3 ;  /* 0x0000000d0a044291 */ /* 0x000fe2000f8e18ff */
[----:B------:R-:W-:Y:S01]  /*5680*/  PLOP3.LUT P2, PT, PT, PT, PT, 0x80, 0x8 ;  /* 0x000000000008781c */ /* 0x000fe20003f4f070 */
[----:B------:R-:W-:Y:S01]  /*5690*/  ULEA UR19, UR18, UR13, 0x3 ;  /* 0x0000000d12137291 */ /* 0x000fe2000f8e18ff */
[----:B------:R-:W-:Y:S02]  /*56a0*/  PRMT R3, RZ, 0x654, R3 ;  /* 0x00000654ff037816 */ /* 0x000fe40000000003 */
[----:B------:R-:W2:Y:S01]  /*56b0*/  LDS.128 R4, [R4+0x410] ;  /* 0x0004100004047984 */ /* 0x000ea20000000c00 */
[----:B-1----:R-:W-:Y:S02]  /*56c0*/  @P0 SHF.L.U32 R2, R8, 0x1f, RZ ;  /* 0x0000001f08020819 */ /* 0x002fe400000006ff */
[----:B------:R-:W-:Y:S01]  /*56d0*/  SHF.L.U32 R0, R11, 0x1f, RZ ;  /* 0x0000001f0b007819 */ /* 0x000fe200000006ff */
[----:B------:R-:W-:Y:S01]  /*56e0*/  @!PT LDS RZ, [RZ] ;  /* 0x00000000fffff984 */ /* 0x000fe20000000800 */
[----:B------:R-:W-:Y:S01]  /*56f0*/  @!PT LDS RZ, [RZ] ;  /* 0x00000000fffff984 */ /* 0x000fe20000000800 */
[----:B------:R-:W-:Y:S01]  /*5700*/  @!PT LDS RZ, [RZ] ;  /* 0x00000000fffff984 */ /* 0x000fe20000000800 */
[----:B------:R-:W-:Y:S01]  /*5710*/  @!PT LDS RZ, [RZ] ;  /* 0x00000000fffff984 */ /* 0x000fe20000000800 */
[----:B------:R1:W-:Y:S06]  /*5720*/  MEMBAR.ALL.CTA ;  /* 0x0000000000007992 */ /* 0x0003ec0000008000 */
[----:B-1----:R-:W1:Y:S02]  /*5730*/  FENCE.VIEW.ASYNC.S ;  /* 0x00000000000073c6 */ /* 0x002e640000000000 */
[----:B-1----:R1:W-:Y:S01]  /*5740*/  SYNCS.ARRIVE.TRANS64.RED.A1T0 RZ, [R3+URZ], RZ ;  /* 0x000000ff03ff79a7 */ /* 0x0023e200081004ff */
[----:B------:R1:W3:Y:S01]  /*5750*/  @P0 SYNCS.PHASECHK.TRANS64.TRYWAIT P2, [UR4], R2 ;  /* 0x00000002ff0005a7 */ /* 0x0002e20008041104 */
[----:B--2---:R-:W-:Y:S01]  /*5760*/  LOP3.LUT P1, RZ, R6, 0x1, RZ, 0xc0, !PT ;  /* 0x0000000106ff7812 */ /* 0x004fe2000782c0ff */
[----:B------:R-:W2:Y:S02]  /*5770*/  SYNCS.PHASECHK.TRANS64.TRYWAIT P0, [UR19+0x3c0], R0 ;  /* 0x0003c000ff0075a7 */ /* 0x000ea40008001113 */
[----:B-123--:R-:W-:Y:S10]  /*5780*/  @!P0 BRA `(.L_x_112) ;  /* 0x0000004800888947 */ /* 0x00eff40003800000 */
.L_x_270:
[----:B------:R-:W-:Y:S01]  /*5790*/  IADD3 R10, PT, PT, R10, 0x1, RZ ;  /* 0x000000010a0a7810 */ /* 0x000fe20007ffe0ff */
[----:B------:R-:W-:Y:S06]  /*57a0*/  BRA.U !UP4, `(.L_x_113) ;  /* 0x000000010ca07547 */ /* 0x000fec000b800000 */
[----:B------:R-:W-:Y:S02]  /*57b0*/  ULEA.HI UR4, UR18, UR18, URZ, 0x1 ;  /* 0x0000001212047291 */ /* 0x000fe4000f8f08ff */
[----:B------:R-:W-:Y:S02]  /*57c0*/  UPLOP3.LUT UP2, UPT, UPT, UPT, UPT, 0x40, 0x4 ;  /* 0x000000000004789c */ /* 0x000fe40003f4e870 */
[----:B------:R-:W-:Y:S02]  /*57d0*/  USHF.L.U32 UR5, UR4, 0x5, URZ ;  /* 0x0000000504057899 */ /* 0x000fe400080006ff */
[----:B------:R-:W-:Y:S02]  /*57e0*/  ULOP3.LUT UR14, UR4, 0xffe, URZ, 0xc0, !UPT ;  /* 0x00000ffe040e7892 */ /* 0x000fe4000f8ec0ff */
[----:B------:R-:W-:Y:S02]  /*57f0*/  ULOP3.LUT UR4, UR5, 0xffffffc0, URZ, 0xc0, !UPT ;  /* 0xffffffc005047892 */ /* 0x000fe4000f8ec0ff */
[----:B------:R-:W-:-:S02]  /*5800*/  UIADD3 UR14, UPT, UPT, -UR14, UR18, URZ ;  /* 0x000000120e0e7290 */ /* 0x000fc4000fffe1ff */
[----:B------:R-:W-:Y:S01]  /*5810*/  UIADD3 UR4, UPT, UPT, UR24, UR4, URZ ;  /* 0x0000000418047290 */ /* 0x000fe2000fffe0ff */
[----:B------:R-:W-:Y:S01]  /*5820*/  UMOV UR12, UR23 ;  /* 0x00000017000c7c82 */ /* 0x000fe20008000000 */
[----:B------:R-:W-:Y:S02]  /*5830*/  UMOV UR11, UR22 ;  /* 0x00000016000b7c82 */ /* 0x000fe40008000000 */
[----:B------:R-:W-:Y:S01]  /*5840*/  ULEA UR14, UR14, UR4, 0x14 ;  /* 0x000000040e0e7291 */ /* 0x000fe2000f8ea0ff */
[----:B------:R-:W-:-:S11]  /*5850*/  UMOV UR5, UR10 ;  /* 0x0000000a00057c82 */ /* 0x000fd60008000000 */
.L_x_116:
[----:B------:R-:W-:Y:S02]  /*5860*/  UIADD3 UR12, UPT, UPT, UR12, 0x1, URZ ;  /* 0x000000010c0c7890 */ /* 0x000fe4000fffe0ff */
[----:B--2---:R-:W-:Y:S02]  /*5870*/  ULEA UR6, UR5, UR13, 0x3 ;  /* 0x0000000d05067291 */ /* 0x004fe4000f8e18ff */
[----:B------:R-:W-:Y:S01]  /*5880*/  UISETP.NE.AND UP3, UPT, UR12, URZ, UPT ;  /* 0x000000ff0c00728c */ /* 0x000fe2000bf65270 */
[----:B---3--:R-:W-:Y:S10]  /*5890*/  @P2 BRA `(.L_x_114) ;  /* 0x00000000000c2947 */ /* 0x008ff40003800000 */
[----:B-1----:R-:W-:Y:S04]  /*58a0*/  SHF.L.U32 R2, R8, 0x1f, RZ ;  /* 0x0000001f08027819 */ /* 0x002fe800000006ff */
[----:B------:R-:W1:Y:S02]  /*58b0*/  SYNCS.PHASECHK.TRANS64.TRYWAIT P0, [UR6], R2 ;  /* 0x00000002ff0075a7 */ /* 0x000e640008001106 */
[----:B-1----:R-:W-:Y:S05]  /*58c0*/  @!P0 BRA `(.L_x_115) ;  /* 0x0000004800508947 */ /* 0x002fea0003800000 */
.L_x_114:
[----:B------:R-:W-:Y:S01]  /*58d0*/  UISETP.NE.AND UP0, UPT, UR11, 0x1, UPT ;  /* 0x000000010b00788c */ /* 0x000fe2000bf05270 */
[----:B------:R-:W-:Y:S01]  /*58e0*/  PLOP3.LUT P2, PT, PT, PT, PT, 0x80, 0x8 ;  /* 0x000000000008781c */ /* 0x000fe20003f4f070 */
[----:B------:R-:W-:Y:S02]  /*58f0*/  UIADD3 UR4, UPT, UPT, UR5, 0x1, URZ ;  /* 0x0000000105047890 */ /* 0x000fe4000fffe0ff */
[----:B------:R-:W-:Y:S02]  /*5900*/  ULEA UR8, UR5, UR17, 0x7 ;  /* 0x0000001105087291 */ /* 0x000fe4000f8e38ff */
[----:B------:R-:W-:Y:S01]  /*5910*/  UISETP.NE.AND UP1, UPT, UR4, 0x36, UPT ;  /* 0x000000360400788c */ /* 0x000fe2000bf25270 */
[----:B------:R-:W-:Y:S01]  /*5920*/  PLOP3.LUT P0, PT, PT, PT, UP0, 0x80, 0x8 ;  /* 0x000000000008781c */ /* 0x000fe20003f0f008 */
[----:B------:R-:W-:Y:S02]  /*5930*/  UIADD3 UR11, UPT, UPT, UR11, -0x1, URZ ;  /* 0xffffffff0b0b7890 */ /* 0x000fe4000fffe0ff */
[----:B------:R-:W-:Y:S02]  /*5940*/  USEL UR7, URZ, 0x1, UP1 ;  /* 0x00000001ff077887 */ /* 0x000fe40008800000 */
[----:B------:R-:W-:Y:S01]  /*5950*/  USEL UR10, UR4, URZ, UP1 ;  /* 0x000000ff040a7287 */ /* 0x000fe20008800000 */
[----:B------:R-:W-:Y:S03]  /*5960*/  UMOV UR9, 0xc0004010 ;  /* 0xc000401000097882 */ /* 0x000fe60000000000 */
[----:B------:R-:W-:Y:S01]  /*5970*/  @UP0 ULEA UR4, UR10, UR13, 0x3 ;  /* 0x0000000d0a040291 */ /* 0x000fe2000f8e18ff */
[----:B------:R-:W-:Y:S01]  /*5980*/  LOP3.LUT R8, R8, UR7, RZ, 0x3c, !PT ;  /* 0x0000000708087c12 */ /* 0x000fe2000f8e3cff */
[----:B------:R-:W-:Y:S03]  /*5990*/  UMOV UR7, 0xc0004010 ;  /* 0xc000401000077882 */ /* 0x000fe60000000000 */
[----:B-1----:R-:W-:Y:S04]  /*59a0*/  @P0 SHF.L.U32 R0, R8, 0x1f, RZ ;  /* 0x0000001f08000819 */ /* 0x002fe800000006ff */
[----:B------:R2:W3:Y:S01]  /*59b0*/  @P0 SYNCS.PHASECHK.TRANS64.TRYWAIT P2, [UR4], R0 ;  /* 0x00000000ff0005a7 */ /* 0x0004e20008041104 */
[----:B------:R-:W-:Y:S02]  /*59c0*/  UIADD3 UR4, UPT, UPT, UR6, 0x1b0, URZ ;  /* 0x000001b006047890 */ /* 0x000fe4000fffe0ff */
[----:B------:R-:W-:Y:S03]  /*59d0*/  ULEA UR6, UR5, UR16, 0x7 ;  /* 0x0000001005067291 */ /* 0x000fe6000f8e38ff */
[----:B------:R-:W-:Y:S06]  /*59e0*/  UMOV UR5, UR10 ;  /* 0x0000000a00057c82 */ /* 0x000fec0008000000 */
[----:B------:R2:W-:Y:S01]  /*59f0*/  UTCQMMA gdesc[UR6], gdesc[UR8], tmem[UR14], tmem[UR20], idesc[UR21], UP2 ;  /* 0x00ff1408060075ea */ /* 0x0005e2000900030e */
[----:B------:R-:W-:Y:S01]  /*5a00*/  UPLOP3.LUT UP2, UPT, UPT, UPT, UPT, 0x80, 0x8 ;  /* 0x000000000008789c */ /* 0x000fe20003f4f070 */
[----:B------:R2:W-:Y:S01]  /*5a10*/  UTCBAR.MULTICAST [UR4], URZ, UR15 ;  /* 0x000000ff040073e9 */ /* 0x0005e2000800080f */
[----:B------:R-:W-:Y:S09]  /*5a20*/  BRA.U UP3, `(.L_x_116) ;  /* 0xfffffffd038c7547 */ /* 0x000ff2000b83ffff */
.L_x_113:
[----:B--2---:R-:W-:Y:S01]  /*5a30*/  UIADD3 UR4, UPT, UPT, UR18, 0x1, URZ ;  /* 0x0000000112047890 */ /* 0x004fe2000fffe0ff */
[C---:B------:R-:W-:Y:S01]  /*5a40*/  ISETP.NE.AND P0, PT, R10.reuse, 0x2, PT ;  /* 0x000000020a00780c */ /* 0x040fe20003f05270 */
[----:B------:R-:W-:Y:S02]  /*5a50*/  UIADD3 UR5, UPT, UPT, UR19, 0x3a0, URZ ;  /* 0x000003a013057890 */ /* 0x000fe4000fffe0ff */
[----:B------:R-:W-:Y:S01]  /*5a60*/  UISETP.NE.AND UP0, UPT, UR4, 0x4, UPT ;  /* 0x000000040400788c */ /* 0x000fe2000bf05270 */
[----:B-1----:R-:W-:Y:S02]  /*5a70*/  SEL R0, RZ, 0x1, P0 ;  /* 0x00000001ff007807 */ /* 0x002fe40000000000 */
[----:B------:R-:W-:Y:S01]  /*5a80*/  SEL R10, R10, RZ, P0 ;  /* 0x000000ff0a0a7207 */ /* 0x000fe20000000000 */
[----:B------:R-:W-:Y:S01]  /*5a90*/  USEL UR6, URZ, 0x1, UP0 ;  /* 0x00000001ff067887 */ /* 0x000fe20008000000 */
[----:B------:R-:W-:Y:S01]  /*5aa0*/  LOP3.LUT R9, R9, R0, RZ, 0x3c, !PT ;  /* 0x0000000009097212 */ /* 0x000fe200078e3cff */
[----:B------:R-:W-:Y:S01]  /*5ab0*/  USEL UR18, UR4, URZ, UP0 ;  /* 0x000000ff04127287 */ /* 0x000fe20008000000 */
[----:B------:R1:W-:Y:S03]  /*5ac0*/  UTCBAR [UR5], URZ ;  /* 0x000000ff050073e9 */ /* 0x0003e600080000ff */
[----:B------:R-:W-:Y:S01]  /*5ad0*/  LOP3.LUT R11, R11, UR6, RZ, 0x3c, !PT ;  /* 0x000000060b0b7c12 */ /* 0x000fe2000f8e3cff */
[----:B------:R-:W-:Y:S07]  /*5ae0*/  @P1 BRA `(.L_x_117) ;  /* 0xfffffff800c41947 */ /* 0x000fee000383ffff */
[----:B------:R-:W2:Y:S01]  /*5af0*/  S2UR UR8, SR_CgaCtaId ;  /* 0x00000000000879c3 */ /* 0x000ea20000008800 */
[----:B------:R-:W-:Y:S01]  /*5b00*/  ELECT P0, URZ, PT ;  /* 0x0000000000ff782f */ /* 0x000fe20003800000 */
[----:B------:R-:W-:Y:S01]  /*5b10*/  IMAD.MOV.U32 R0, RZ, RZ, 0x1 ;  /* 0x00000001ff007424 */ /* 0x000fe200078e00ff */
[----:B------:R-:W-:Y:S01]  /*5b20*/  UIADD3 UR13, UPT, UPT, UR13, 0x3c0, URZ ;  /* 0x000003c00d0d7890 */ /* 0x000fe2000fffe0ff */
[----:B------:R-:W-:Y:S01]  /*5b30*/  SHF.L.U32 R2, R11, 0x1f, RZ ;  /* 0x0000001f0b027819 */ /* 0x000fe200000006ff */
[----:B------:R-:W-:-:S03]  /*5b40*/  UMOV UR4, 0x40 ;  /* 0x0000004000047882 */ /* 0x000fc60000000000 */
[----:B------:R-:W-:Y:S01]  /*5b50*/  UVIRTCOUNT.DEALLOC.SMPOOL 0x80 ;  /* 0x000000800000784c */ /* 0x000fe20000000000 */
[----:B--2---:R-:W-:Y:S02]  /*5b60*/  ULEA UR8, UR8, UR4, 0x18 ;  /* 0x0000000408087291 */ /* 0x004fe4000f8ec0ff */
[----:B------:R-:W-:-:S07]  /*5b70*/  ULEA UR4, UR18, UR13, 0x3 ;  /* 0x0000000d12047291 */ /* 0x000fce000f8e18ff */
[----:B------:R2:W-:Y:S02]  /*5b80*/  @P0 STS.U8 [UR8+0x1c], R0 ;  /* 0x00001c00ff000988 */ /* 0x0005e40008000008 */
[----:B------:R-:W4:Y:S02]  /*5b90*/  SYNCS.PHASECHK.TRANS64.TRYWAIT P0, [UR4], R2 ;  /* 0x00000002ff0075a7 */ /* 0x000f240008001104 */
[----:B--2-4-:R-:W-:Y:S05]  /*5ba0*/  @!P0 BRA `(.L_x_118) ;  /* 0x0000004400b08947 */ /* 0x014fea0003800000 */
.L_x_273:
[----:B------:R-:W-:-:S04]  /*5bb0*/  UIADD3 UR4, UPT, UPT, UR18, 0x1, URZ ;  /* 0x0000000112047890 */ /* 0x000fc8000fffe0ff */
[----:B------:R-:W-:-:S04]  /*5bc0*/  UISETP.NE.AND UP0, UPT, UR4, 0x4, UPT ;  /* 0x000000040400788c */ /* 0x000fc8000bf05270 */
[----:B------:R-:W-:Y:S02]  /*5bd0*/  USEL UR6, URZ, 0x1, UP0 ;  /* 0x00000001ff067887 */ /* 0x000fe40008000000 */
[----:B------:R-:W-:-:S04]  /*5be0*/  USEL UR4, UR4, URZ, UP0 ;  /* 0x000000ff04047287 */ /* 0x000fc80008000000 */
[----:B-1----:R-:W-:Y:S01]  /*5bf0*/  ULEA UR5, UR4, UR13, 0x3 ;  /* 0x0000000d04057291 */ /* 0x002fe2000f8e18ff */
[----:B--2---:R-:W-:-:S04]  /*5c00*/  LOP3.LUT R2, R11, UR6, RZ, 0x3c, !PT ;  /* 0x000000060b027c12 */ /* 0x004fc8000f8e3cff */
[----:B------:R-:W-:-:S04]  /*5c10*/  SHF.L.U32 R3, R2, 0x1f, RZ ;  /* 0x0000001f02037819 */ /* 0x000fc800000006ff */
[----:B------:R-:W1:Y:S02]  /*5c20*/  SYNCS.PHASECHK.TRANS64.TRYWAIT P0, [UR5], R3 ;  /* 0x00000003ff0075a7 */ /* 0x000e640008001105 */
[----:B-1----:R-:W-:Y:S05]  /*5c30*/  @!P0 BRA `(.L_x_119) ;  /* 0x0000004400a48947 */ /* 0x002fea0003800000 */
.L_x_275:
        /* <DEDUP_REMOVED lines=9> */
.L_x_277:
[----:B------:R-:W-:-:S04]  /*5cd0*/  UIADD3 UR4, UPT, UPT, UR4, 0x1, URZ ;  /* 0x0000000104047890 */ /* 0x000fc8000fffe0ff */
[----:B------:R-:W-:-:S04]  /*5ce0*/  UISETP.NE.AND UP0, UPT, UR4, 0x4, UPT ;  /* 0x000000040400788c */ /* 0x000fc8000bf05270 */
[----:B------:R-:W-:Y:S02]  /*5cf0*/  USEL UR5, URZ, 0x1, UP0 ;  /* 0x00000001ff057887 */ /* 0x000fe40008000000 */
[----:B------:R-:W-:-:S04]  /*5d00*/  USEL UR4, UR4, URZ, UP0 ;  /* 0x000000ff04047287 */ /* 0x000fc80008000000 */
[----:B------:R-:W-:Y:S01]  /*5d10*/  ULEA UR4, UR4, UR13, 0x3 ;  /* 0x0000000d04047291 */ /* 0x000fe2000f8e18ff */
[----:B------:R-:W-:-:S04]  /*5d20*/  LOP3.LUT R2, R2, UR5, RZ, 0x3c, !PT ;  /* 0x0000000502027c12 */ /* 0x000fc8000f8e3cff */
[----:B------:R-:W-:-:S04]  /*5d30*/  SHF.L.U32 R2, R2, 0x1f, RZ ;  /* 0x0000001f02027819 */ /* 0x000fc800000006ff */
[----:B------:R-:W2:Y:S02]  /*5d40*/  SYNCS.PHASECHK.TRANS64.TRYWAIT P0, [UR4], R2 ;  /* 0x00000002ff0075a7 */ /* 0x000ea40008001104 */
[----:B--2---:R-:W-:Y:S05]  /*5d50*/  @!P0 BRA `(.L_x_121) ;  /* 0x00000044008c8947 */ /* 0x004fea0003800000 */
.L_x_279:
[----:B------:R-:W-:Y:S01]  /*5d60*/  NOP ;  /* 0x0000000000007918 */ /* 0x000fe20000000000 */
[----:B-1----:R-:W1:Y:S01]  /*5d70*/  LDS R0, [UR8+0x14] ;  /* 0x00001408ff007984 */ /* 0x002e620008000800 */
[----:B------:R-:W-:Y:S01]  /*5d80*/  ULOP3.LUT UR4, UR24, 0xffff, URZ, 0xc0, !UPT ;  /* 0x0000ffff18047892 */ /* 0x000fe2000f8ec0ff */
[----:B------:R-:W-:Y:S01]  /*5d90*/  UMOV UR5, 0xffff ;  /* 0x0000ffff00057882 */ /* 0x000fe20000000000 */
[----:B------:R-:W-:Y:S02]  /*5da0*/  UMOV UR6, 0x1 ;  /* 0x0000000100067882 */ /* 0x000fe40000000000 */
[----:B------:R-:W-:-:S04]  /*5db0*/  USHF.R.U32.HI UR4, URZ, 0x5, UR4 ;  /* 0x00000005ff047899 */ /* 0x000fc80008011604 */
[----:B------:R-:W-:Y:S02]  /*5dc0*/  USHF.L.U32 UR5, UR5, UR4, URZ ;  /* 0x0000000405057299 */ /* 0x000fe400080006ff */
[----:B------:R-:W-:-:S04]  /*5dd0*/  USHF.L.U32 UR4, UR6, UR4, URZ ;  /* 0x0000000406047299 */ /* 0x000fc800080006ff */
[----:B-1----:R-:W-:-:S04]  /*5de0*/  LOP3.LUT R0, R0, UR5, RZ, 0xc0, !PT ;  /* 0x0000000500007c12 */ /* 0x002fc8000f8ec0ff */
[----:B------:R-:W-:-:S13]  /*5df0*/  ISETP.NE.AND P0, PT, R0, UR5, PT ;  /* 0x0000000500007c0c */ /* 0x000fda000bf05270 */
[----:B------:R-:W-:Y:S05]  /*5e00*/  @P0 BRA `(.L_x_122) ;  /* 0x0000000000580947 */ /* 0x000fea0003800000 */
[----:B------:R-:W1:Y:S02]  /*5e10*/  LDS R0, [UR8+0x18] ;  /* 0x00001808ff007984 */ /* 0x000e640008000800 */
[----:B-1----:R-:W-:-:S04]  /*5e20*/  LOP3.LUT R0, R0, UR4, RZ, 0xc0, !PT ;  /* 0x0000000400007c12 */ /* 0x002fc8000f8ec0ff */
[----:B------:R-:W-:-:S13]  /*5e30*/  ISETP.NE.AND P0, PT, R0, UR4, PT ;  /* 0x0000000400007c0c */ /* 0x000fda000bf05270 */
[----:B------:R-:W-:Y:S05]  /*5e40*/  @P0 BRA `(.L_x_123) ;  /* 0x00000000003c0947 */ /* 0x000fea0003800000 */
[----:B------:R-:W1:Y:S01]  /*5e50*/  S2R R2, SR_LANEID ;  /* 0x0000000000027919 */ /* 0x000e620000000000 */
[----:B------:R-:W-:-:S06]  /*5e60*/  ULOP3.LUT UR5, URZ, UR5, URZ, 0x33, !UPT ;  /* 0x00000005ff057292 */ /* 0x000fcc000f8e33ff */
[----:B------:R-:W-:-:S04]  /*5e70*/  IMAD.U32 R0, RZ, RZ, UR5 ;  /* 0x00000005ff007e24 */ /* 0x000fc8000f8e00ff */
[----:B------:R2:W4:Y:S02]  /*5e80*/  REDUX UR7, R0 ;  /* 0x00000000000773c4 */ /* 0x0005240000000000 */
[----:B------:R1:W-:Y:S01]  /*5e90*/  UTCATOMSWS.AND URZ, UR5 ;  /* 0x0000000500ff79e3 */ /* 0x0003e20008000000 */
[----:B--2---:R-:W-:Y:S01]  /*5ea0*/  LOP3.LUT R0, RZ, UR4, RZ, 0x33, !PT ;  /* 0x00000004ff007c12 */ /* 0x004fe2000f8e33ff */
[----:B------:R-:W-:Y:S02]  /*5eb0*/  VOTEU.ANY UR4, UPT, PT ;  /* 0x0000000000047886 */ /* 0x000fe400038e0100 */
[----:B------:R-:W-:Y:S02]  /*5ec0*/  UFLO.U32 UR4, UR4 ;  /* 0x00000004000472bd */ /* 0x000fe400080e0000 */
[----:B------:R-:W2:Y:S04]  /*5ed0*/  REDUX UR6, R0 ;  /* 0x00000000000673c4 */ /* 0x000ea80000000000 */
[----:B-1----:R-:W-:-:S02]  /*5ee0*/  ISETP.EQ.U32.AND P0, PT, R2, UR4, PT ;  /* 0x0000000402007c0c */ /* 0x002fc4000bf02070 */
[----:B----4-:R-:W-:-:S11]  /*5ef0*/  MOV R2, UR7 ;  /* 0x0000000700027c02 */ /* 0x010fd60008000f00 */
[----:B------:R1:W-:Y:S01]  /*5f00*/  @P0 ATOMS.AND RZ, [UR8+0x14], R2 ;  /* 0x00001402ffff098c */ /* 0x0003e2000a800008 */
[----:B--2---:R-:W-:-:S05]  /*5f10*/  IMAD.U32 R0, RZ, RZ, UR6 ;  /* 0x00000006ff007e24 */ /* 0x004fca000f8e00ff */
[----:B------:R1:W-:Y:S01]  /*5f20*/  @P0 ATOMS.AND RZ, [UR8+0x18], R0 ;  /* 0x00001800ffff098c */ /* 0x0003e2000a800008 */
[----:B------:R-:W-:Y:S05]  /*5f30*/  BRA `(.L_x_124) ;  /* 0x0000000000147947 */ /* 0x000fea0003800000 */
.L_x_123:
[----:B------:R-:W-:Y:S02]  /*5f40*/  MOV R2, 0x5f60 ;  /* 0x00005f6000027802 */ /* 0x000fe40000000f00 */
[----:B---3-5:R-:W-:Y:S05]  /*5f50*/  CALL.REL.NOINC `($__internal_0_$__cuda_sm10x_tcgen05_guardrail_trap_col_being_dealloced_not_returned_by_alloc) ;  /* 0x0000004400a87944 */ /* 0x028fea0003c00000 */
[----:B------:R-:W-:Y:S05]  /*5f60*/  BRA `(.L_x_124) ;  /* 0x0000000000087947 */ /* 0x000fea0003800000 */
.L_x_122:
[----:B------:R-:W-:Y:S02]  /*5f70*/  MOV R2, 0x5f90 ;  /* 0x00005f9000027802 */ /* 0x000fe40000000f00 */
[----:B---3-5:R-:W-:Y:S05]  /*5f80*/  CALL.REL.NOINC `($__internal_2_$__cuda_sm10x_tcgen05_guardrail_trap_unallocated_columns_being_dealloced) ;  /* 0x0000004400b47944 */ /* 0x028fea0003c00000 */
.L_x_124:
[----:B------:R-:W-:Y:S01]  /*5f90*/  NOP ;  /* 0x0000000000007918 */ /* 0x000fe20000000000 */
[----:B------:R-:W-:Y:S05]  /*5fa0*/  EXIT ;  /* 0x000000000000794d */ /* 0x000fea0003800000 */
.L_x_106:
[----:B------:R-:W-:-:S09]  /*5fb0*/  UISETP.NE.OR UP0, UPT, UR18, 0x3, !UP3 ;  /* 0x000000031200788c */ /* 0x000fd2000df05670 */
[----:B------:R-:W-:Y:S05]  /*5fc0*/  BRA.U UP0, `(.L_x_125) ;  /* 0x0000000d00347547 */ /* 0x000fea000b800000 */
[----:B------:R-:W2:Y:S01]  /*5fd0*/  LDCU.64 UR4, c[0x0][0x888] ;  /* 0x00011100ff0477ac */ /* 0x000ea20008000a00 */
[----:B------:R-:W3:Y:S01]  /*5fe0*/  LDC.64 R12, c[0x0][0x348] ;  /* 0x0000d200ff0c7b82 */ /* 0x000ee20000000a00 */
[----:B------:R-:W-:Y:S02]  /*5ff0*/  HFMA2 R9, -RZ, RZ, 0, 0 ;  /* 0x00000000ff097431 */ /* 0x000fe400000001ff */
[----:B------:R-:W-:Y:S01]  /*6000*/  IMAD.MOV.U32 R11, RZ, RZ, 0x1 ;  /* 0x00000001ff0b7424 */ /* 0x000fe200078e00ff */
[----:B------:R-:W4:Y:S01]  /*6010*/  LDCU UR33, c[0x0][0x370] ;  /* 0x00006e00ff2177ac */ /* 0x000f220008000800 */
[----:B------:R-:W-:Y:S01]  /*6020*/  IMAD.MOV.U32 R10, RZ, RZ, RZ ;  /* 0x000000ffff0a7224 */ /* 0x000fe200078e00ff */
[----:B------:R-:W-:Y:S01]  /*6030*/  MOV R3, 0x1000 ;  /* 0x0000100000037802 */ /* 0x000fe20000000f00 */
[----:B------:R-:W4:Y:S01]  /*6040*/  LDCU.128 UR28, c[0x0][0xb10] ;  /* 0x00016200ff1c77ac */ /* 0x000f220008000c00 */
[----:B------:R-:W1:Y:S01]  /*6050*/  LDCU UR32, c[0x0][0x374] ;  /* 0x00006e80ff2077ac */ /* 0x000e620008000800 */
[----:B------:R-:W1:Y:S01]  /*6060*/  LDCU.64 UR26, c[0x0][0x890] ;  /* 0x00011200ff1a77ac */ /* 0x000e620008000a00 */
[----:B--2---:R-:W-:Y:S01]  /*6070*/  UISETP.NE.U32.AND UP0, UPT, UR4, URZ, UPT ;  /* 0x000000ff0400728c */ /* 0x004fe2000bf05070 */
[----:B------:R-:W2:Y:S01]  /*6080*/  LDCU UR16, c[0x0][0xb0c] ;  /* 0x00016180ff1077ac */ /* 0x000ea20008000800 */
[----:B------:R-:W3:Y:S01]  /*6090*/  LDCU UR38, c[0x0][0xb20] ;  /* 0x00016400ff2677ac */ /* 0x000ee20008000800 */
[----:B------:R-:W3:Y:S01]  /*60a0*/  LDCU UR4, c[0x0][0xb30] ;  /* 0x00016600ff0477ac */ /* 0x000ee20008000800 */
[----:B------:R-:W-:Y:S01]  /*60b0*/  UMOV UR17, 0x400 ;  /* 0x0000040000117882 */ /* 0x000fe20000000000 */
[----:B----4-:R-:W-:-:S02]  /*60c0*/  UIMAD.WIDE.U32 UR6, UR33, UR28, URZ ;  /* 0x0000001c210672a5 */ /* 0x010fc4000f8e00ff */
[----:B-1----:R-:W-:Y:S02]  /*60d0*/  UIMAD.WIDE.U32 UR8, UR32, UR31, URZ ;  /* 0x0000001f200872a5 */ /* 0x002fe4000f8e00ff */
[----:B------:R-:W-:Y:S02]  /*60e0*/  ULEA UR17, UR52, UR17, 0x18 ;  /* 0x0000001134117291 */ /* 0x000fe4000f8ec0ff */
[----:B------:R-:W-:Y:S02]  /*60f0*/  UISETP.NE.AND.EX UP5, UPT, UR5, URZ, UPT, UP0 ;  /* 0x000000ff0500728c */ /* 0x000fe4000bfa5300 */
[----:B------:R-:W-:Y:S02]  /*6100*/  UISETP.NE.U32.AND UP6, UPT, UR26, URZ, UPT ;  /* 0x000000ff1a00728c */ /* 0x000fe4000bfc5070 */
[----:B------:R-:W-:Y:S02]  /*6110*/  UIADD3 UR5, UPT, UPT, UR17, 0x360, URZ ;  /* 0x0000036011057890 */ /* 0x000fe4000fffe0ff */
[----:B------:R-:W-:Y:S01]  /*6120*/  UISETP.NE.AND UP0, UPT, UR42, 0x1, UPT ;  /* 0x000000012a00788c */ /* 0x000fe2000bf05270 */
[----:B------:R-:W-:Y:S01]  /*6130*/  UMOV UR35, UR7 ;  /* 0x0000000700237c82 */ /* 0x000fe20008000000 */
[----:B------:R-:W-:Y:S01]  /*6140*/  UMOV UR34, UR9 ;  /* 0x0000000900227c82 */ /* 0x000fe20008000000 */
[----:B------:R-:W-:-:S02]  /*6150*/  USEL UR37, URZ, 0x1, UP4 ;  /* 0x00000001ff257887 */ /* 0x000fc4000a000000 */
[----:B--2---:R-:W-:Y:S02]  /*6160*/  UISETP.NE.AND UP0, UPT, UR16, 0x1, UPT ;  /* 0x000000011000788c */ /* 0x004fe4000bf05270 */
[----:B------:R-:W-:Y:S02]  /*6170*/  UPLOP3.LUT UP4, UPT, UPT, UPT, UPT, 0x40, 0x4 ;  /* 0x000000000004789c */ /* 0x000fe40003f8e870 */
[----:B------:R-:W-:Y:S01]  /*6180*/  UISETP.GE.AND UP2, UPT, UR42, 0x1, UPT ;  /* 0x000000012a00788c */ /* 0x000fe2000bf46270 */
[----:B------:R-:W1:Y:S01]  /*6190*/  LDCU.64 UR14, c[0x0][0xb28] ;  /* 0x00016500ff0e77ac */ /* 0x000e620008000a00 */
[----:B------:R-:W-:Y:S02]  /*61a0*/  UISETP.NE.AND.EX UP6, UPT, UR27, URZ, UPT, UP6 ;  /* 0x000000ff1b00728c */ /* 0x000fe4000bfc5360 */
[----:B------:R-:W-:Y:S02]  /*61b0*/  UPRMT UR52, UR52, 0x654, UR5 ;  /* 0x0000065434347896 */ /* 0x000fe40008000005 */
[----:B------:R-:W-:-:S02]  /*61c0*/  USHF.R.U32.HI UR35, URZ, UR29, UR35 ;  /* 0x0000001dff237299 */ /* 0x000fc40008011623 */
[----:B---3--:R-:W-:Y:S02]  /*61d0*/  USHF.R.U32.HI UR34, URZ, UR38, UR34 ;  /* 0x00000026ff227299 */ /* 0x008fe40008011622 */
[----:B------:R-:W-:Y:S02]  /*61e0*/  UISETP.NE.AND UP0, UPT, UR30, 0x1, UPT ;  /* 0x000000011e00788c */ /* 0x000fe4000bf05270 */
[----:B------:R-:W-:-:S11]  /*61f0*/  UISETP.NE.AND UP3, UPT, UR4, 0x1, UPT ;  /* 0x000000010400788c */ /* 0x000fd6000bf65270 */
.L_x_133:
[C---:B------:R-:W-:Y:S02]  /*6200*/  LEA R8, R10.reuse, UR17, 0x3 ;  /* 0x000000110a087c11 */ /* 0x040fe4000f8e18ff */
[----:B------:R-:W-:Y:S02]  /*6210*/  SHF.L.U32 R0, R9, 0x1f, RZ ;  /* 0x0000001f09007819 */ /* 0x000fe400000006ff */
[----:B------:R-:W-:Y:S02]  /*6220*/  LEA R4, R10, UR17, 0x4 ;  /* 0x000000110a047c11 */ /* 0x000fe4000f8e20ff */
[----:B--2---:R-:W2:Y:S02]  /*6230*/  SYNCS.PHASECHK.TRANS64.TRYWAIT P0, [R8+URZ+0x380], R0 ;  /* 0x00038000080075a7 */ /* 0x004ea400080011ff */
[----:B--2---:R-:W-:Y:S05]  /*6240*/  @!P0 BRA `(.L_x_126) ;  /* 0x0000004000688947 */ /* 0x004fea0003800000 */
.L_x_280:
[----:B------:R-:W3:Y:S01]  /*6250*/  LDS.128 R4, [R4+0x410] ;  /* 0x0004100004047984 */ /* 0x000ee20000000c00 */
[----:B------:R-:W-:Y:S01]  /*6260*/  UISETP.GE.AND UP0, UPT, UR42, 0x1, UPT ;  /* 0x000000012a00788c */ /* 0x000fe2000bf06270 */
[----:B------:R-:W-:Y:S01]  /*6270*/  @!PT LDS RZ, [RZ] ;  /* 0x00000000fffff984 */ /* 0x000fe20000000800 */
[----:B------:R-:W-:Y:S01]  /*6280*/  @!PT LDS RZ, [RZ] ;  /* 0x00000000fffff984 */ /* 0x000fe20000000800 */
[----:B------:R-:W-:Y:S01]  /*6290*/  @!PT LDS RZ, [RZ] ;  /* 0x00000000fffff984 */ /* 0x000fe20000000800 */
[----:B------:R-:W-:Y:S01]  /*62a0*/  @!PT LDS RZ, [RZ] ;  /* 0x00000000fffff984 */ /* 0x000fe20000000800 */
[----:B------:R4:W-:Y:S06]  /*62b0*/  MEMBAR.ALL.CTA ;  /* 0x0000000000007992 */ /* 0x0009ec0000008000 */
[----:B----4-:R-:W4:Y:S01]  /*62c0*/  FENCE.VIEW.ASYNC.S ;  /* 0x00000000000073c6 */ /* 0x010f220000000000 */
[----:B---3--:R-:W-:Y:S11]  /*62d0*/  LOP3.LUT P0, RZ, R6, 0x1, RZ, 0xc0, !PT ;  /* 0x0000000106ff7812 */ /* 0x008ff6000780c0ff */
[----:B------:R-:W-:Y:S02]  /*62e0*/  @!UPT UIADD3 URZ, UPT, UPT, URZ, URZ, URZ ;  /* 0x000000fffffff290 */ /* 0x000fe4000fffe0ff */
[----:B----4-:R-:W-:Y:S01]  /*62f0*/  VOTEU.ANY UP2, P0 ;  /* 0x0000000000ff7886 */ /* 0x010fe20000040100 */
[----:B------:R-:W-:Y:S11]  /*6300*/  PLOP3.LUT P0, PT, PT, PT, UP2, 0x80, 0x8 ;  /* 0x000000000008781c */ /* 0x000ff60003f0f028 */
[----:B------:R-:W-:Y:S02]  /*6310*/  @!UPT UIADD3 URZ, UPT, UPT, URZ, URZ, URZ ;  /* 0x000000fffffff290 */ /* 0x000fe4000fffe0ff */
[----:B--2---:R-:W-:Y:S02]  /*6320*/  @P0 SHF.R.U32.HI R0, RZ, 0x10, R5 ;  /* 0x00000010ff000819 */ /* 0x004fe40000011605 */
[----:B------:R-:W-:Y:S02]  /*6330*/  @P0 MOV R2, R4 ;  /* 0x0000000400020202 */ /* 0x000fe40000000f00 */
[----:B------:R-:W-:Y:S01]  /*6340*/  @P0 R2UR UR4, R0 ;  /* 0x00000000000402ca */ /* 0x000fe200000e0000 */
[----:B------:R-:W-:Y:S01]  /*6350*/  VIADD R0, R8, 0x390 ;  /* 0x0000039008007836 */ /* 0x000fe20000000000 */
[----:B------:R-:W-:Y:S02]  /*6360*/  @P0 LOP3.LUT R4, R5, 0xffff, RZ, 0xc0, !PT ;  /* 0x0000ffff05040812 */ /* 0x000fe400078ec0ff */
[----:B------:R-:W-:Y:S02]  /*6370*/  @P0 R2UR UR6, R2 ;  /* 0x00000000020602ca */ /* 0x000fe400000e0000 */
[----:B------:R-:W-:Y:S02]  /*6380*/  PRMT R0, RZ, 0x654, R0 ;  /* 0x00000654ff007816 */ /* 0x000fe40000000000 */
[----:B------:R-:W-:Y:S02]  /*6390*/  @P0 R2UR UR5, R4 ;  /* 0x00000000040502ca */ /* 0x000fe400000e0000 */
[----:B------:R2:W-:Y:S03]  /*63a0*/  SYNCS.ARRIVE.TRANS64.RED.A1T0 RZ, [R0+URZ], RZ ;  /* 0x000000ff00ff79a7 */ /* 0x0005e600081004ff */
[----:B------:R-:W-:Y:S04]  /*63b0*/  @UP2 UMOV UR25, UR4 ;  /* 0x0000000400192c82 */ /* 0x000fe80008000000 */
[----:B------:R-:W-:Y:S04]  /*63c0*/  @UP2 UMOV UR13, UR6 ;  /* 0x00000006000d2c82 */ /* 0x000fe80008000000 */
[----:B------:R-:W-:Y:S01]  /*63d0*/  @UP2 UMOV UR7, UR5 ;  /* 0x0000000500072c82 */ /* 0x000fe20008000000 */
[----:B------:R-:W-:Y:S05]  /*63e0*/  BRA.U !UP0, `(.L_x_127) ;  /* 0x0000000108c07547 */ /* 0x000fea000b800000 */
[----:B------:R-:W-:Y:S02]  /*63f0*/  UIMAD.WIDE.U32 UR10, UR7, UR31, URZ ;  /* 0x0000001f070a72a5 */ /* 0x000fe4000f8e00ff */
[----:B------:R-:W-:Y:S02]  /*6400*/  UP2UR UR12, UPR, URZ, 0x4 ;  /* 0x00000004ff0c7883 */ /* 0x000fe40008000000 */
[----:B------:R-:W-:Y:S02]  /*6410*/  UISETP.NE.AND UP2, UPT, UR30, 0x1, UPT ;  /* 0x000000011e00788c */ /* 0x000fe4000bf45270 */
[----:B------:R-:W-:Y:S02]  /*6420*/  UIMAD.WIDE.U32 UR18, UR13, UR28, URZ ;  /* 0x0000001c0d1272a5 */ /* 0x000fe4000f8e00ff */
[----:B------:R-:W-:Y:S02]  /*6430*/  USEL UR4, UR32, UR34, !UP2 ;  /* 0x0000002220047287 */ /* 0x000fe4000d000000 */
[----:B------:R-:W-:Y:S02]  /*6440*/  UISETP.NE.AND UP0, UPT, UR16, 0x1, UPT ;  /* 0x000000011000788c */ /* 0x000fe4000bf05270 */
[----:B------:R-:W-:Y:S02]  /*6450*/  UP2UR UR24, UPR, URZ, 0x2 ;  /* 0x00000002ff187883 */ /* 0x000fe40008000000 */
[----:B------:R-:W-:Y:S02]  /*6460*/  UISETP.NE.AND UP1, UPT, UR42, 0x1, UPT ;  /* 0x000000012a00788c */ /* 0x000fe4000bf25270 */
[----:B-1----:R-:W-:Y:S02]  /*6470*/  UIMAD.WIDE.U32 UR20, UR4, UR14, URZ ;  /* 0x0000000e041472a5 */ /* 0x002fe4000f8e00ff */
[----:B------:R-:W-:Y:S01]  /*6480*/  USEL UR8, UR33, UR35, !UP0 ;  /* 0x0000002321087287 */ /* 0x000fe2000c000000 */
[----:B------:R-:W-:Y:S02]  /*6490*/  UMOV UR5, UR11 ;  /* 0x0000000b00057c82 */ /* 0x000fe40008000000 */
[----:B------:R-:W-:Y:S02]  /*64a0*/  USHF.R.U32.HI UR6, URZ, UR38, UR5 ;  /* 0x00000026ff067299 */ /* 0x000fe40008011605 */
[----:B------:R-:W-:Y:S02]  /*64b0*/  UIMAD.WIDE.U32 UR22, UR8, UR14, URZ ;  /* 0x0000000e081672a5 */ /* 0x000fe4000f8e00ff */
[----:B------:R-:W-:Y:S02]  /*64c0*/  USEL UR6, UR7, UR6, !UP2 ;  /* 0x0000000607067287 */ /* 0x000fe4000d000000 */
[----:B------:R-:W-:Y:S02]  /*64d0*/  UISETP.NE.AND UP2, UPT, UR12, URZ, UPT ;  /* 0x000000ff0c00728c */ /* 0x000fe4000bf45270 */
[----:B------:R-:W-:Y:S01]  /*64e0*/  UIMAD.WIDE.U32 UR10, UR6, UR14, URZ ;  /* 0x0000000e060a72a5 */ /* 0x000fe2000f8e00ff */
[----:B------:R-:W-:Y:S02]  /*64f0*/  UMOV UR5, UR19 ;  /* 0x0000001300057c82 */ /* 0x000fe40008000000 */
[----:B------:R-:W-:Y:S03]  /*6500*/  USHF.R.U32.HI UR9, URZ, UR29, UR5 ;  /* 0x0000001dff097299 */ /* 0x000fe60008011605 */
[----:B------:R-:W-:Y:S02]  /*6510*/  UMOV UR5, UR21 ;  /* 0x0000001500057c82 */ /* 0x000fe40008000000 */
[----:B------:R-:W-:Y:S03]  /*6520*/  @UP1 USHF.R.U32.HI UR4, URZ, UR15, UR5 ;  /* 0x0000000fff041299 */ /* 0x000fe60008011605 */
[----:B------:R-:W-:Y:S01]  /*6530*/  UMOV UR5, UR23 ;  /* 0x0000001700057c82 */ /* 0x000fe20008000000 */
[----:B------:R-:W-:Y:S02]  /*6540*/  UIMAD UR4, UR42, UR4, URZ ;  /* 0x000000042a0472a4 */ /* 0x000fe4000f8e02ff */
[----:B------:R-:W-:Y:S02]  /*6550*/  @UP1 USHF.R.U32.HI UR8, URZ, UR15, UR5 ;  /* 0x0000000fff081299 */ /* 0x000fe40008011605 */
[----:B------:R-:W-:Y:S02]  /*6560*/  USEL UR5, UR13, UR9, !UP0 ;  /* 0x000000090d057287 */ /* 0x000fe4000c000000 */
[----:B------:R-:W-:Y:S02]  /*6570*/  UIMAD UR9, UR42, UR8, URZ ;  /* 0x000000082a0972a4 */ /* 0x000fe4000f8e02ff */
[----:B------:R-:W-:Y:S03]  /*6580*/  UISETP.GE.AND UP0, UPT, UR6, UR4, UPT ;  /* 0x000000040600728c */ /* 0x000fe6000bf06270 */
[----:B------:R-:W-:Y:S01]  /*6590*/  UMOV UR4, UR11 ;  /* 0x0000000b00047c82 */ /* 0x000fe20008000000 */
[----:B------:R-:W-:Y:S02]  /*65a0*/  UISETP.GE.OR UP0, UPT, UR5, UR9, UP0 ;  /* 0x000000090500728c */ /* 0x000fe40008706670 */
[----:B------:R-:W-:Y:S02]  /*65b0*/  USHF.R.U32.HI UR4, URZ, UR15, UR4 ;  /* 0x0000000fff047299 */ /* 0x000fe40008011604 */
[----:B------:R-:W-:Y:S02]  /*65c0*/  UIMAD.WIDE.U32 UR10, UR5, UR14, URZ ;  /* 0x0000000e050a72a5 */ /* 0x000fe4000f8e00ff */
[----:B------:R-:W-:Y:S04]  /*65d0*/  USEL UR12, UR6, UR4, !UP1 ;  /* 0x00000004060c7287 */ /* 0x000fe8000c800000 */
[----:B------:R-:W-:Y:S01]  /*65e0*/  UIADD3 UR9, UPT, UPT, -UR12, URZ, URZ ;  /* 0x000000ff0c097290 */ /* 0x000fe2000fffe1ff */
[----:B------:R-:W-:Y:S02]  /*65f0*/  @!UP0 UMOV UR4, UR11 ;  /* 0x0000000b00048c82 */ /* 0x000fe40008000000 */
[----:B------:R-:W-:Y:S02]  /*6600*/  @!UP0 USHF.R.U32.HI UR4, URZ, UR15, UR4 ;  /* 0x0000000fff048299 */ /* 0x000fe40008011604 */
[----:B------:R-:W-:Y:S02]  /*6610*/  UIMAD UR9, UR42, UR9, UR6 ;  /* 0x000000092a0972a4 */ /* 0x000fe4000f8e0206 */
[----:B------:R-:W-:Y:S02]  /*6620*/  @!UP0 USEL UR4, UR5, UR4, !UP1 ;  /* 0x0000000405048287 */ /* 0x000fe4000c800000 */
[----:B------:R-:W-:Y:S02]  /*6630*/  UISETP.NE.AND UP1, UPT, UR24, URZ, UPT ;  /* 0x000000ff1800728c */ /* 0x000fe4000bf25270 */
[----:B------:R-:W-:Y:S02]  /*6640*/  @!UP0 UIMAD UR9, UR8, UR9, UR4 ;  /* 0x00000009080982a4 */ /* 0x000fe4000f8e0204 */
[----:B------:R-:W-:Y:S02]  /*6650*/  @!UP0 UIADD3 UR10, UPT, UPT, UR12, -UR4, URZ ;  /* 0x800000040c0a8290 */ /* 0x000fe4000fffe0ff */
[----:B------:R-:W-:Y:S02]  /*6660*/  UIADD3 UR4, UPT, UPT, -UR5, URZ, URZ ;  /* 0x000000ff05047290 */ /* 0x000fe4000fffe1ff */
[----:B------:R-:W-:Y:S02]  /*6670*/  UIADD3 UR8, UPT, UPT, -UR6, URZ, URZ ;  /* 0x000000ff06087290 */ /* 0x000fe4000fffe1ff */
[----:B------:R-:W-:Y:S02]  /*6680*/  @!UP0 UIMAD UR6, UR10, UR42, UR5 ;  /* 0x0000002a0a0682a4 */ /* 0x000fe4000f8e0205 */
[----:B------:R-:W-:Y:S02]  /*6690*/  UIMAD UR13, UR16, UR4, UR13 ;  /* 0x00000004100d72a4 */ /* 0x000fe4000f8e020d */
[----:B------:R-:W-:Y:S01]  /*66a0*/  UIMAD UR7, UR30, UR8, UR7 ;  /* 0x000000081e0772a4 */ /* 0x000fe2000f8e0207 */
[----:B------:R-:W-:Y:S02]  /*66b0*/  @!UP0 UMOV UR5, UR9 ;  /* 0x0000000900058c82 */ /* 0x000fe40008000000 */
[----:B------:R-:W-:Y:S02]  /*66c0*/  UIMAD UR13, UR5, UR16, UR13 ;  /* 0x00000010050d72a4 */ /* 0x000fe4000f8e020d */
[----:B------:R-:W-:Y:S11]  /*66d0*/  UIMAD UR7, UR6, UR30, UR7 ;  /* 0x0000001e060772a4 */ /* 0x000ff6000f8e0207 */
[----:B------:R-:W-:Y:S01]  /*66e0*/  @!UPT UIADD3 URZ, UPT, UPT, URZ, URZ, URZ ;  /* 0x000000fffffff290 */ /* 0x000fe2000fffe0ff */
.L_x_127:
[----:B------:R-:W3:Y:S01]  /*66f0*/  @!UP3 LDCU.128 UR20, c[0x0][0xb10] ;  /* 0x00016200ff14b7ac */ /* 0x000ee20008000c00 */
[----:B------:R-:W-:Y:S02]  /*6700*/  ISETP.NE.U32.AND P0, PT, RZ, UR26, PT ;  /* 0x0000001aff007c0c */ /* 0x000fe4000bf05070 */
[----:B------:R-:W-:Y:S02]  /*6710*/  SHF.L.U32 R2, R11, 0x1f, RZ ;  /* 0x0000001f0b027819 */ /* 0x000fe400000006ff */
[----:B------:R-:W-:Y:S01]  /*6720*/  ISETP.NE.AND.EX P0, PT, RZ, UR27, PT, P0 ;  /* 0x0000001bff007c0c */ /* 0x000fe2000bf05300 */
[----:B------:R-:W4:Y:S01]  /*6730*/  @!UP3 LDCU UR5, c[0x0][0xb0c] ;  /* 0x00016180ff05b7ac */ /* 0x000f220008000800 */
[----:B---3--:R-:W-:Y:S07]  /*6740*/  UIMAD.WIDE.U32 UR8, UR13, UR20, URZ ;  /* 0x000000140d0872a5 */ /* 0x008fee000f8e00ff */
[----:B------:R-:W-:Y:S01]  /*6750*/  @!UP3 UMOV UR4, UR9 ;  /* 0x000000090004bc82 */ /* 0x000fe20008000000 */
[----:B----4-:R-:W-:Y:S02]  /*6760*/  @!UP3 UISETP.NE.AND UP0, UPT, UR5, 0x1, UPT ;  /* 0x000000010500b88c */ /* 0x010fe4000bf05270 */
[----:B------:R-:W-:Y:S02]  /*6770*/  @!UP3 USHF.R.U32.HI UR4, URZ, UR21, UR4 ;  /* 0x00000015ff04b299 */ /* 0x000fe40008011604 */
[----:B------:R-:W-:Y:S02]  /*6780*/  UIMAD.WIDE.U32 UR8, UR7, UR23, URZ ;  /* 0x00000017070872a5 */ /* 0x000fe4000f8e00ff */
[----:B------:R-:W-:Y:S02]  /*6790*/  @!UP3 USEL UR10, UR13, UR4, !UP0 ;  /* 0x000000040d0ab287 */ /* 0x000fe4000c000000 */
[----:B------:R-:W-:Y:S03]  /*67a0*/  @!UP3 UISETP.NE.AND UP0, UPT, UR22, 0x1, UPT ;  /* 0x000000011600b88c */ /* 0x000fe6000bf05270 */
[----:B------:R-:W-:Y:S02]  /*67b0*/  @!UP3 UMOV UR6, UR9 ;  /* 0x000000090006bc82 */ /* 0x000fe40008000000 */
[----:B------:R-:W3:Y:S02]  /*67c0*/  @!UP3 LDCU UR4, c[0x0][0xb20] ;  /* 0x00016400ff04b7ac */ /* 0x000ee40008000800 */
[----:B---3--:R-:W-:Y:S04]  /*67d0*/  @!UP3 USHF.R.U32.HI UR6, URZ, UR4, UR6 ;  /* 0x00000004ff06b299 */ /* 0x008fe80008011606 */
[----:B------:R-:W-:Y:S04]  /*67e0*/  @!UP3 USEL UR6, UR7, UR6, !UP0 ;  /* 0x000000060706b287 */ /* 0x000fe8000c000000 */
[----:B------:R-:W-:Y:S02]  /*67f0*/  @!UP3 UIADD3 UR4, UPT, UPT, -UR10, UR6, URZ ;  /* 0x000000060a04b290 */ /* 0x000fe4000fffe1ff */
[----:B------:R-:W-:Y:S02]  /*6800*/  @!UP3 UIADD3 UR6, UPT, UPT, UR10, -UR6, URZ ;  /* 0x800000060a06b290 */ /* 0x000fe4000fffe0ff */
[----:B------:R-:W-:Y:S02]  /*6810*/  @!UP3 UIMAD UR13, UR4, UR5, UR13 ;  /* 0x00000005040db2a4 */ /* 0x000fe4000f8e020d */
[----:B------:R-:W-:Y:S01]  /*6820*/  @!UP3 UIMAD UR7, UR6, UR22, UR7 ;  /* 0x000000160607b2a4 */ /* 0x000fe2000f8e0207 */
[----:B------:R-:W-:Y:S11]  /*6830*/  BRA.U UP4, `(.L_x_128) ;  /* 0x0000000104107547 */ /* 0x000ff6000b800000 */
[----:B------:R-:W-:Y:S04]  /*6840*/  MOV R4, UR37 ;  /* 0x0000002500047c02 */ /* 0x000fe80008000f00 */
[----:B------:R-:W-:Y:S04]  /*6850*/  SHF.L.U32 R4, R4, 0x1f, RZ ;  /* 0x0000001f04047819 */ /* 0x000fe800000006ff */
[----:B------:R-:W3:Y:S02]  /*6860*/  SYNCS.PHASECHK.TRANS64.TRYWAIT P1, [UR17+0x378], R4 ;  /* 0x00037804ff0075a7 */ /* 0x000ee40008021111 */
[----:B---3--:R-:W-:Y:S05]  /*6870*/  @!P1 BRA `(.L_x_129) ;  /* 0x0000003800f09947 */ /* 0x008fea0003800000 */
.L_x_128:
[----:B------:R-:W-:Y:S05]  /*6880*/  BRA.U !UP6, `(.L_x_130) ;  /* 0x000000010e387547 */ /* 0x000fea000b800000 */
[----:B------:R-:W-:Y:S01]  /*6890*/  UPLOP3.LUT UP1, UPT, UPT, UPT, UP5, 0x80, 0x8 ;  /* 0x000000000008789c */ /* 0x000fe20003f2f050 */
[----:B--2---:R-:W-:Y:S01]  /*68a0*/  HFMA2 R0, -RZ, RZ, 0, 5.9604644775390625e-08 ;  /* 0x00000001ff007431 */ /* 0x004fe200000001ff */
[----:B------:R-:W2:Y:S01]  /*68b0*/  LDCU.64 UR8, c[0x0][0x358] ;  /* 0x00006b00ff0877ac */ /* 0x000ea20008000a00 */
[----:B------:R-:W-:Y:S03]  /*68c0*/  IMAD.MOV.U32 R79, RZ, RZ, 0x1 ;  /* 0x00000001ff4f7424 */ /* 0x000fe600078e00ff */
[----:B------:R-:W-:Y:S05]  /*68d0*/  PLOP3.LUT P1, PT, PT, PT, UP1, 0x80, 0x8 ;  /* 0x000000000008781c */ /* 0x000fea0003f2f018 */
[----:B------:R-:W3:Y:S01]  /*68e0*/  @UP1 LDCU.64 UR4, c[0x0][0x888] ;  /* 0x00011100ff0417ac */ /* 0x000ee20008000a00 */
[----:B------:R-:W-:Y:S07]  /*68f0*/  @UP1 UIMAD UR6, UR36, UR26, URZ ;  /* 0x0000001a240612a4 */ /* 0x000fee000f8e02ff */
[----:B------:R-:W-:Y:S01]  /*6900*/  @!P1 PRMT R79, R0, 0x7610, R79 ;  /* 0x00007610004f9816 */ /* 0x000fe2000000004f */
[----:B---3--:R-:W-:Y:S06]  /*6910*/  @UP1 UIMAD.WIDE UR4, UR6, 0x4, UR4 ;  /* 0x00000004060418a5 */ /* 0x008fec000f8e0204 */
[----:B------:R-:W-:Y:S01]  /*6920*/  IMAD.U32 R4, RZ, RZ, UR4 ;  /* 0x00000004ff047e24 */ /* 0x000fe2000f8e00ff */
[----:B------:R-:W-:Y:S04]  /*6930*/  MOV R5, UR5 ;  /* 0x0000000500057c02 */ /* 0x000fe80008000f00 */
[----:B------:R-:W3:Y:S01]  /*6940*/  @!UP1 LDCU UR4, c[0x0][0x880] ;  /* 0x00011000ff0497ac */ /* 0x000ee20008000800 */
[----:B--2--5:R4:W5:Y:S02]  /*6950*/  @P1 LDG.E R39, desc[UR8][R4.64] ;  /* 0x0000000804271981 */ /* 0x024964000c1e1900 */
[----:B---34-:R-:W-:Y:S07]  /*6960*/  @!P1 IMAD.U32 R39, RZ, RZ, UR4 ;  /* 0x00000004ff279e24 */ /* 0x018fee000f8e00ff */
.L_x_130:
[----:B-----5:R-:W-:Y:S01]  /*6970*/  @!P0 FSETP.EQ.AND P2, PT, R39, RZ, PT ;  /* 0x000000ff2700820b */ /* 0x020fe20003f42000 */
[----:B------:R-:W-:Y:S01]  /*6980*/  @!UPT UIADD3 URZ, UPT, UPT, URZ, URZ, URZ ;  /* 0x000000fffffff290 */ /* 0x000fe2000fffe0ff */
[----:B------:R-:W-:Y:S11]  /*6990*/  @!P0 BRA `(.L_x_131) ;  /* 0x0000000000148947 */ /* 0x000ff60003800000 */
[----:B------:R-:W-:Y:S02]  /*69a0*/  LOP3.LUT P0, RZ, R79, 0xff, RZ, 0xc0, !PT ;  /* 0x000000ff4fff7812 */ /* 0x000fe4000780c0ff */
[----:B------:R-:W-:Y:S04]  /*69b0*/  PLOP3.LUT P2, PT, PT, PT, UP1, 0x80, 0x8 ;  /* 0x000000000008781c */ /* 0x000fe80003f4f018 */
[----:B------:R-:W-:Y:S07]  /*69c0*/  PLOP3.LUT P2, PT, P2, PT, PT, 0x8, 0x80 ;  /* 0x000000000080781c */ /* 0x000fee000174e170 */
[----:B------:R-:W-:Y:S11]  /*69d0*/  @P0 FSETP.EQ.AND P2, PT, R39, RZ, PT ;  /* 0x000000ff2700020b */ /* 0x000ff60003f42000 */
[----:B------:R-:W-:Y:S02]  /*69e0*/  @!UPT UIADD3 URZ, UPT, UPT, URZ, URZ, URZ ;  /* 0x000000fffffff290 */ /* 0x000fe4000fffe0ff */
.L_x_131:
[----:B------:R-:W3:Y:S01]  /*69f0*/  SYNCS.PHASECHK.TRANS64.TRYWAIT P0, [UR17+0x368], R2 ;  /* 0x00036802ff0075a7 */ /* 0x000ee20008001111 */
[----:B------:R-:W-:Y:S02]  /*6a00*/  ELECT P1, URZ, PT ;  /* 0x0000000000ff782f */ /* 0x000fe40003820000 */
[----:B------:R-:W-:Y:S01]  /*6a10*/  IADD3 R10, PT, PT, R10, 0x1, RZ ;  /* 0x000000010a0a7810 */ /* 0x000fe20007ffe0ff */
[----:B---3--:R-:W-:Y:S10]  /*6a20*/  @!P0 BRA `(.L_x_132) ;  /* 0x00000038009c8947 */ /* 0x008ff40003800000 */
.L_x_283:
[----:B------:R-:W-:Y:S01]  /*6a30*/  PLOP3.LUT P1, PT, P2, P1, PT, 0xf2, 0x2f ;  /* 0x00000000002f781c */ /* 0x000fe20001723e72 */
[----:B------:R-:W-:Y:S01]  /*6a40*/  UMOV UR18, 0x0 ;  /* 0x0000000000127882 */ /* 0x000fe20000000000 */
[----:B------:R-:W-:Y:S01]  /*6a50*/  UMOV UR19, 0x10000000 ;  /* 0x1000000000137882 */ /* 0x000fe20000000000 */
[----:B------:R-:W-:Y:S01]  /*6a60*/  UMOV UR12, UR36 ;  /* 0x00000024000c7c82 */ /* 0x000fe20008000000 */
[----:B------:R-:W-:Y:S01]  /*6a70*/  LOP3.LUT R11, R11, 0x1, RZ, 0x3c, !PT ;  /* 0x000000010b0b7812 */ /* 0x000fe200078e3cff */
[----:B------:R-:W-:Y:S01]  /*6a80*/  UMOV UR36, UR25 ;  /* 0x0000001900247c82 */ /* 0x000fe20008000000 */
[----:B------:R-:W-:Y:S07]  /*6a90*/  UPLOP3.LUT UP4, UPT, UPT, UPT, UPT, 0x80, 0x8 ;  /* 0x000000000008789c */ /* 0x000fee0003f8f070 */
[----:B--2---:R-:W-:Y:S01]  /*6aa0*/  @!P1 IADD3 R2, P0, PT, R12, 0x580, RZ ;  /* 0x000005800c029810 */ /* 0x004fe20007f1e0ff */
[----:B------:R-:W-:Y:S03]  /*6ab0*/  VOTEU.ALL UP0, P1 ;  /* 0x0000000000ff7886 */ /* 0x000fe60000800000 */
[----:B------:R-:W-:Y:S01]  /*6ac0*/  @!P1 R2UR UR5, R2 ;  /* 0x00000000020592ca */ /* 0x000fe200000e0000 */
[----:B------:R-:W-:Y:S01]  /*6ad0*/  @!P1 IMAD.X R0, RZ, RZ, R13, P0 ;  /* 0x000000ffff009224 */ /* 0x000fe200000e060d */
[----:B------:R-:W-:Y:S01]  /*6ae0*/  @!UP0 USHF.L.U32 UR10, UR45, 0x6, URZ ;  /* 0x000000062d0a8899 */ /* 0x000fe200080006ff */
[----:B------:R-:W-:Y:S01]  /*6af0*/  ISETP.NE.AND P0, PT, R10, 0x2, PT ;  /* 0x000000020a00780c */ /* 0x000fe20003f05270 */
[----:B------:R-:W-:Y:S02]  /*6b00*/  @!UP0 USHF.L.U32 UR11, UR46, 0x6, URZ ;  /* 0x000000062e0b8899 */ /* 0x000fe400080006ff */
[----:B------:R-:W-:Y:S01]  /*6b10*/  @!P1 R2UR UR4, R0 ;  /* 0x00000000000492ca */ /* 0x000fe200000e0000 */
[----:B------:R-:W-:Y:S01]  /*6b20*/  @!UP0 UIADD3 UR8, UPT, UPT, UR17, 0x600, URZ ;  /* 0x0000060011088890 */ /* 0x000fe2000fffe0ff */
[----:B------:R-:W-:Y:S01]  /*6b30*/  SEL R0, RZ, 0x1, P0 ;  /* 0x00000001ff007807 */ /* 0x000fe20000000000 */
[----:B------:R-:W-:Y:S01]  /*6b40*/  @!UP0 UIADD3 UR9, UPT, UPT, UR17, 0x360, URZ ;  /* 0x0000036011098890 */ /* 0x000fe2000fffe0ff */
[----:B------:R-:W-:Y:S01]  /*6b50*/  SEL R10, R10, RZ, P0 ;  /* 0x000000ff0a0a7207 */ /* 0x000fe20000000000 */
[----:B------:R-:W-:Y:S01]  /*6b60*/  VOTEU.ALL UP0, P1 ;  /* 0x0000000000ff7886 */ /* 0x000fe20000800000 */
[----:B------:R-:W-:Y:S01]  /*6b70*/  LOP3.LUT R9, R9, R0, RZ, 0x3c, !PT ;  /* 0x0000000009097212 */ /* 0x000fe200078e3cff */
[----:B------:R-:W-:Y:S01]  /*6b80*/  IMAD.U32 R4, RZ, RZ, UR5 ;  /* 0x00000005ff047e24 */ /* 0x000fe2000f8e00ff */
[----:B------:R-:W-:Y:S02]  /*6b90*/  UIADD3 UR45, UPT, UPT, UR7, UR60, URZ ;  /* 0x0000003c072d7290 */ /* 0x000fe4000fffe0ff */
[----:B------:R-:W-:Y:S03]  /*6ba0*/  UIADD3 UR46, UPT, UPT, UR13, UR57, URZ ;  /* 0x000000390d2e7290 */ /* 0x000fe6000fffe0ff */
[----:B------:R-:W-:Y:S01]  /*6bb0*/  IMAD.U32 R5, RZ, RZ, UR4 ;  /* 0x00000004ff057e24 */ /* 0x000fe2000f8e00ff */
[----:B------:R-:W-:Y:S04]  /*6bc0*/  @!P1 R2UR UR4, R4 ;  /* 0x00000000040492ca */ /* 0x000fe800000e0000 */
[----:B------:R-:W-:Y:S11]  /*6bd0*/  @!P1 R2UR UR5, R5 ;  /* 0x00000000050592ca */ /* 0x000ff600000e0000 */
[----:B------:R-:W-:Y:S02]  /*6be0*/  @!UPT UIADD3 URZ, UPT, UPT, URZ, URZ, URZ ;  /* 0x000000fffffff290 */ /* 0x000fe4000fffe0ff */
[----:B------:R2:W-:Y:S01]  /*6bf0*/  @!UP0 UTMALDG.3D [UR8], [UR4], desc[UR18] ;  /* 0x00001208040085b4 */ /* 0x0005e20008011000 */
[----:B------:R2:W-:Y:S01]  /*6c00*/  @!P1 SYNCS.ARRIVE.TRANS64.RED.A0TR RZ, [UR17+0x360], R3 ;  /* 0x00036003ffff99a7 */ /* 0x0005e20008300411 */
[----:B------:R-:W-:Y:S01]  /*6c10*/  SYNCS.ARRIVE.TRANS64.RED.A1T0 RZ, [UR52], RZ ;  /* 0x000000ffffff79a7 */ /* 0x000fe20008100434 */
[----:B------:R-:W-:Y:S05]  /*6c20*/  BRA.U UP2, `(.L_x_133) ;  /* 0xfffffff502747547 */ /* 0x000fea000b83ffff */
[----:B------:R-:W-:Y:S07]  /*6c30*/  MOV R0, UR17 ;  /* 0x0000001100007c02 */ /* 0x000fee0008000f00 */
.L_x_134:
[----:B---3--:R-:W-:-:S04]  /*6c40*/  SHF.L.U32 R2, R11, 0x1f, RZ ;  /* 0x0000001f0b027819 */ /* 0x008fc800000006ff */
[----:B------:R3:W4:Y:S03]  /*6c50*/  SYNCS.PHASECHK.TRANS64.TRYWAIT P0, [R0+URZ+0x368], R2 ;  /* 0x00036802000075a7 */ /* 0x00072600080011ff */
[----:B----4-:R-:W-:Y:S05]  /*6c60*/  @!P0 NANOSLEEP.SYNCS 0x989680 ;  /* 0x009896800000895d */ /* 0x010fea0003900000 */
[----:B------:R-:W4:Y:S02]  /*6c70*/  @!P0 SYNCS.PHASECHK.TRANS64 P0, [R0+URZ+0x368], R2 ;  /* 0x00036802000085a7 */ /* 0x000f2400080010ff */
[----:B-12-4-:R-:W-:Y:S05]  /*6c80*/  @P0 EXIT ;  /* 0x000000000000094d */ /* 0x016fea0003800000 */
[----:B------:R-:W-:Y:S05]  /*6c90*/  BRA `(.L_x_134) ;  /* 0xfffffffc00e87947 */ /* 0x000fea000383ffff */
.L_x_125:
[----:B------:R-:W-:-:S06]  /*6ca0*/  UISETP.GE.AND UP0, UPT, UR18, 0x4, UPT ;  /* 0x000000041200788c */ /* 0x000fcc000bf06270 */
[----:B------:R-:W-:-:S13]  /*6cb0*/  PLOP3.LUT P0, PT, PT, PT, UP0, 0x80, 0x8 ;  /* 0x000000000008781c */ /* 0x000fda0003f0f008 */
[----:B-1----:R-:W-:Y:S05]  /*6cc0*/  @!P0 EXIT ;  /* 0x000000000000894d */ /* 0x002fea0003800000 */
[----:B------:R-:W-:Y:S01]  /*6cd0*/  BAR.SYNC.DEFER_BLOCKING 0x6, 0xa0 ;  /* 0x0182800000007b1d */ /* 0x000fe20000010000 */
[C---:B------:R-:W-:Y:S02]  /*6ce0*/  IMAD.SHL.U32 R7, R76.reuse, 0x40, RZ ;  /* 0x000000404c077824 */ /* 0x040fe400078e00ff */
[----:B------:R-:W-:Y:S02]  /*6cf0*/  HFMA2 R81, -RZ, RZ, 0, 0 ;  /* 0x00000000ff517431 */ /* 0x000fe400000001ff */
[C---:B------:R-:W-:Y:S01]  /*6d00*/  IMAD.SHL.U32 R4, R76.reuse, 0x20, RZ ;  /* 0x000000204c047824 */ /* 0x040fe200078e00ff */
[----:B------:R-:W-:Y:S01]  /*6d10*/  CS2R R82, SRZ ;  /* 0x0000000000527805 */ /* 0x000fe2000001ff00 */
[----:B------:R-:W-:Y:S01]  /*6d20*/  IMAD.SHL.U32 R6, R76, 0x2, RZ ;  /* 0x000000024c067824 */ /* 0x000fe200078e00ff */
[----:B------:R-:W-:Y:S01]  /*6d30*/  UMOV UR44, 0x400 ;  /* 0x00000400002c7882 */ /* 0x000fe20000000000 */
[----:B------:R-:W-:Y:S01]  /*6d40*/  LOP3.LUT R5, R7, 0x180, RZ, 0xc0, !PT ;  /* 0x0000018007057812 */ /* 0x000fe200078ec0ff */
[----:B------:R-:W-:Y:S01]  /*6d50*/  ULEA UR44, UR52, UR44, 0x18 ;  /* 0x0000002c342c7291 */ /* 0x000fe2000f8ec0ff */
[----:B------:R-:W-:Y:S01]  /*6d60*/  LOP3.LUT R4, R4, 0xc00, RZ, 0xc0, !PT ;  /* 0x00000c0004047812 */ /* 0x000fe200078ec0ff */
[----:B------:R-:W1:Y:S01]  /*6d70*/  LDC.64 R72, c[0x0][0x888] ;  /* 0x00022200ff487b82 */ /* 0x000e620000000a00 */
[----:B------:R-:W-:Y:S01]  /*6d80*/  LOP3.LUT R6, R5, 0x20, R6, 0xf8, !PT ;  /* 0x0000002005067812 */ /* 0x000fe200078ef806 */
[----:B------:R-:W-:Y:S01]  /*6d90*/  IMAD.SHL.U32 R5, R76, 0x8, RZ ;  /* 0x000000084c057824 */ /* 0x000fe200078e00ff */
[----:B------:R-:W-:Y:S01]  /*6da0*/  LOP3.LUT R4, R4, 0x40, R7, 0xf8, !PT ;  /* 0x0000004004047812 */ /* 0x000fe200078ef807 */
[----:B------:R-:W-:Y:S01]  /*6db0*/  IMAD.U32 R37, R76, 0x10000, RZ ;  /* 0x000100004c257824 */ /* 0x000fe200078e00ff */
[----:B------:R-:W-:Y:S01]  /*6dc0*/  UIADD3 UR4, UPT, UPT, UR44, 0x1600, URZ ;  /* 0x000016002c047890 */ /* 0x000fe2000fffe0ff */
[----:B------:R-:W-:Y:S01]  /*6dd0*/  IMAD.MOV.U32 R36, RZ, RZ, RZ ;  /* 0x000000ffff247224 */ /* 0x000fe200078e00ff */
[----:B------:R-:W-:Y:S01]  /*6de0*/  LOP3.LUT R5, R6, 0x30, R5, 0x78, !PT ;  /* 0x0000003006057812 */ /* 0x000fe200078e7805 */
[----:B------:R-:W2:Y:S01]  /*6df0*/  LDC.64 R74, c[0x0][0x890] ;  /* 0x00022400ff4a7b82 */ /* 0x000ea20000000a00 */
[----:B------:R-:W-:Y:S01]  /*6e00*/  LOP3.LUT R4, R4, 0x200, R7, 0xf8, !PT ;  /* 0x0000020004047812 */ /* 0x000fe200078ef807 */
[----:B------:R-:W-:Y:S01]  /*6e10*/  IMAD.MOV.U32 R84, RZ, RZ, RZ ;  /* 0x000000ffff547224 */ /* 0x000fe200078e00ff */
[----:B------:R-:W-:Y:S01]  /*6e20*/  LOP3.LUT R37, R37, 0x600000, RZ, 0xc0, !PT ;  /* 0x0060000025257812 */ /* 0x000fe200078ec0ff */
[----:B------:R-:W-:Y:S01]  /*6e30*/  IMAD.U32 R85, RZ, RZ, UR4 ;  /* 0x00000004ff557e24 */ /* 0x000fe2000f8e00ff */
[----:B------:R-:W-:Y:S01]  /*6e40*/  LOP3.LUT R78, R4, R5, RZ, 0xfc, !PT ;  /* 0x00000005044e7212 */ /* 0x000fe200078efcff */
[----:B------:R-:W3:Y:S01]  /*6e50*/  LDS R0, [UR44+0x430] ;  /* 0x0004302cff007984 */ /* 0x000ee20008000800 */
[----:B------:R-:W-:Y:S01]  /*6e60*/  IMAD.SHL.U32 R4, R76, 0x10, RZ ;  /* 0x000000104c047824 */ /* 0x000fe200078e00ff */
[----:B------:R-:W4:Y:S01]  /*6e70*/  LDC.64 R70, c[0x0][0x8b0] ;  /* 0x00022c00ff467b82 */ /* 0x000f220000000a00 */
[----:B------:R-:W-:Y:S01]  /*6e80*/  IADD3 R77, PT, PT, R78, UR44, RZ ;  /* 0x0000002c4e4d7c10 */ /* 0x000fe2000fffe0ff */
[----:B------:R-:W1:Y:S02]  /*6e90*/  LDCU UR54, c[0x0][0x370] ;  /* 0x00006e00ff3677ac */ /* 0x000e640008000800 */
[----:B------:R-:W-:Y:S01]  /*6ea0*/  LOP3.LUT R4, R4, 0x20, RZ, 0xc0, !PT ;  /* 0x0000002004047812 */ /* 0x000fe200078ec0ff */
[----:B------:R-:W1:Y:S03]  /*6eb0*/  LDCU.64 UR62, c[0x0][0x348] ;  /* 0x00006900ff3e77ac */ /* 0x000e660008000a00 */
[----:B------:R-:W1:Y:S01]  /*6ec0*/  LDC.64 R68, c[0x0][0x8a8] ;  /* 0x00022a00ff447b82 */ /* 0x000e620000000a00 */
[----:B------:R-:W-:Y:S01]  /*6ed0*/  IADD3 R77, PT, PT, -R4, 0x600, R77 ;  /* 0x00000600044d7810 */ /* 0x000fe20007ffe14d */
[----:B------:R-:W1:Y:S01]  /*6ee0*/  LDCU UR43, c[0x0][0xb0c] ;  /* 0x00016180ff2b77ac */ /* 0x000e620008000800 */
[----:B------:R-:W1:Y:S01]  /*6ef0*/  LDCU UR39, c[0x0][0xb30] ;  /* 0x00016600ff2777ac */ /* 0x000e620008000800 */
[----:B------:R-:W1:Y:S01]  /*6f00*/  LDCU.64 UR58, c[0x0][0x888] ;  /* 0x00011100ff3a77ac */ /* 0x000e620008000a00 */
[----:B------:R-:W1:Y:S01]  /*6f10*/  LDCU.64 UR40, c[0x0][0xb28] ;  /* 0x00016500ff2877ac */ /* 0x000e620008000a00 */
[----:B------:R-:W1:Y:S01]  /*6f20*/  LDCU.128 UR48, c[0x0][0xb10] ;  /* 0x00016200ff3077ac */ /* 0x000e620008000c00 */
[----:B------:R-:W1:Y:S01]  /*6f30*/  LDCU UR53, c[0x0][0x374] ;  /* 0x00006e80ff3577ac */ /* 0x000e620008000800 */
[----:B------:R-:W-:Y:S01]  /*6f40*/  UIADD3 UR56, UPT, UPT, UR44, 0x600, URZ ;  /* 0x000006002c387890 */ /* 0x000fe2000fffe0ff */
[----:B---3--:R-:W-:-:S11]  /*6f50*/  IMAD.IADD R37, R0, 0x1, R37 ;  /* 0x0000000100257824 */ /* 0x008fd600078e0225 */
.L_x_152:
[----:B------:R-:W-:Y:S02]  /*6f60*/  LEA R3, R81, UR44, 0x3 ;  /* 0x0000002c51037c11 */ /* 0x000fe4000f8e18ff */
[----:B------:R-:W-:Y:S02]  /*6f70*/  SHF.L.U32 R0, R83, 0x1f, RZ ;  /* 0x0000001f53007819 */ /* 0x000fe400000006ff */
[----:B-1----:R-:W-:Y:S02]  /*6f80*/  LEA R4, R81, UR44, 0x4 ;  /* 0x0000002c51047c11 */ /* 0x002fe4000f8e20ff */
[----:B------:R-:W3:Y:S02]  /*6f90*/  SYNCS.PHASECHK.TRANS64.TRYWAIT P0, [R3+URZ+0x380], R0 ;  /* 0x00038000030075a7 */ /* 0x000ee400080011ff */
[----:B--23--:R-:W-:Y:S05]  /*6fa0*/  @!P0 BRA `(.L_x_135) ;  /* 0x0000003400548947 */ /* 0x00cfea0003800000 */
.L_x_284:
[----:B------:R-:W1:Y:S01]  /*6fb0*/  LDS.128 R4, [R4+0x410] ;  /* 0x0004100004047984 */ /* 0x000e620000000c00 */
[----:B------:R-:W-:Y:S01]  /*6fc0*/  UISETP.GE.AND UP0, UPT, UR42, 0x1, UPT ;  /* 0x000000012a00788c */ /* 0x000fe2000bf06270 */
[----:B------:R-:W-:Y:S01]  /*6fd0*/  @!PT LDS RZ, [RZ] ;  /* 0x00000000fffff984 */ /* 0x000fe20000000800 */
[----:B------:R-:W-:Y:S01]  /*6fe0*/  @!PT LDS RZ, [RZ] ;  /* 0x00000000fffff984 */ /* 0x000fe20000000800 */
[----:B------:R-:W-:Y:S01]  /*6ff0*/  @!PT LDS RZ, [RZ] ;  /* 0x00000000fffff984 */ /* 0x000fe20000000800 */
[----:B------:R-:W-:Y:S01]  /*7000*/  @!PT LDS RZ, [RZ] ;  /* 0x00000000fffff984 */ /* 0x000fe20000000800 */
[----:B------:R2:W-:Y:S06]  /*7010*/  MEMBAR.ALL.CTA ;  /* 0x0000000000007992 */ /* 0x0005ec0000008000 */
[----:B--2---:R-:W2:Y:S01]  /*7020*/  FENCE.VIEW.ASYNC.S ;  /* 0x00000000000073c6 */ /* 0x004ea20000000000 */
[----:B-1----:R-:W-:Y:S11]  /*7030*/  LOP3.LUT P0, RZ, R6, 0x1, RZ, 0xc0, !PT ;  /* 0x0000000106ff7812 */ /* 0x002ff6000780c0ff */
[----:B------:R-:W-:Y:S02]  /*7040*/  @!UPT UIADD3 URZ, UPT, UPT, URZ, URZ, URZ ;  /* 0x000000fffffff290 */ /* 0x000fe4000fffe0ff */
[----:B--2---:R-:W-:Y:S01]  /*7050*/  VOTEU.ANY UP1, P0 ;  /* 0x0000000000ff7886 */ /* 0x004fe20000020100 */
[----:B------:R-:W-:Y:S01]  /*7060*/  PLOP3.LUT P0, PT, PT, PT, UP1, 0x80, 0x8 ;  /* 0x000000000008781c */ /* 0x000fe20003f0f018 */
[----:B------:R-:W-:Y:S11]  /*7070*/  UP2UR UR47, UPR, URZ, 0x2 ;  /* 0x00000002ff2f7883 */ /* 0x000ff60008000000 */
[----:B------:R-:W-:Y:S01]  /*7080*/  @!UPT UIADD3 URZ, UPT, UPT, URZ, URZ, URZ ;  /* 0x000000fffffff290 */ /* 0x000fe2000fffe0ff */
[----:B---3--:R-:W-:Y:S02]  /*7090*/  @P0 SHF.R.U32.HI R0, RZ, 0x10, R5 ;  /* 0x00000010ff000819 */ /* 0x008fe40000011605 */
        /* <DEDUP_REMOVED lines=12> */
[----:B------:R-:W2:Y:S01]  /*7160*/  LDCU UR12, c[0x0][0xb20] ;  /* 0x00016400ff0c77ac */ /* 0x000ea20008000800 */
[----:B------:R-:W-:Y:S02]  /*7170*/  UIMAD.WIDE.U32 UR4, UR53, UR51, URZ ;  /* 0x00000033350472a5 */ /* 0x000fe4000f8e00ff */
[----:B------:R-:W-:Y:S02]  /*7180*/  UIMAD.WIDE.U32 UR6, UR54, UR48, URZ ;  /* 0x00000030360672a5 */ /* 0x000fe4000f8e00ff */
[----:B------:R-:W-:Y:S02]  /*7190*/  UISETP.NE.AND UP0, UPT, UR50, 0x1, UPT ;  /* 0x000000013200788c */ /* 0x000fe4000bf05270 */
[----:B------:R-:W-:Y:S02]  /*71a0*/  UIMAD.WIDE.U32 UR8, UR37, UR51, URZ ;  /* 0x00000033250872a5 */ /* 0x000fe4000f8e00ff */
[----:B------:R-:W-:Y:S02]  /*71b0*/  UIMAD.WIDE.U32 UR10, UR38, UR48, URZ ;  /* 0x00000030260a72a5 */ /* 0x000fe4000f8e00ff */
[----:B------:R-:W-:Y:S02]  /*71c0*/  UISETP.NE.AND UP1, UPT, UR43, 0x1, UPT ;  /* 0x000000012b00788c */ /* 0x000fe4000bf25270 */
[----:B------:R-:W-:Y:S01]  /*71d0*/  UISETP.NE.AND UP2, UPT, UR42, 0x1, UPT ;  /* 0x000000012a00788c */ /* 0x000fe2000bf45270 */
[----:B------:R-:W-:Y:S02]  /*71e0*/  UMOV UR4, UR5 ;  /* 0x0000000500047c82 */ /* 0x000fe40008000000 */
[----:B--2---:R-:W-:Y:S03]  /*71f0*/  USHF.R.U32.HI UR5, URZ, UR12, UR4 ;  /* 0x0000000cff057299 */ /* 0x004fe60008011604 */
[----:B------:R-:W-:Y:S02]  /*7200*/  UMOV UR4, UR7 ;  /* 0x0000000700047c82 */ /* 0x000fe40008000000 */
[----:B------:R-:W-:Y:S02]  /*7210*/  USHF.R.U32.HI UR7, URZ, UR49, UR4 ;  /* 0x00000031ff077299 */ /* 0x000fe40008011604 */
[----:B------:R-:W-:Y:S02]  /*7220*/  USEL UR4, UR53, UR5, !UP0 ;  /* 0x0000000535047287 */ /* 0x000fe4000c000000 */
[----:B------:R-:W-:Y:S01]  /*7230*/  USEL UR7, UR54, UR7, !UP1 ;  /* 0x0000000736077287 */ /* 0x000fe2000c800000 */
[----:B------:R-:W-:Y:S01]  /*7240*/  UMOV UR5, UR9 ;  /* 0x0000000900057c82 */ /* 0x000fe20008000000 */
[----:B------:R-:W-:Y:S02]  /*7250*/  UIMAD.WIDE.U32 UR8, UR4, UR40, URZ ;  /* 0x00000028040872a5 */ /* 0x000fe4000f8e00ff */
[----:B------:R-:W-:Y:S03]  /*7260*/  USHF.R.U32.HI UR6, URZ, UR12, UR5 ;  /* 0x0000000cff067299 */ /* 0x000fe60008011605 */
[----:B------:R-:W-:Y:S01]  /*7270*/  UMOV UR5, UR11 ;  /* 0x0000000b00057c82 */ /* 0x000fe20008000000 */
[----:B------:R-:W-:Y:S02]  /*7280*/  UIMAD.WIDE.U32 UR10, UR7, UR40, URZ ;  /* 0x00000028070a72a5 */ /* 0x000fe4000f8e00ff */
[----:B------:R-:W-:Y:S02]  /*7290*/  USHF.R.U32.HI UR12, URZ, UR49, UR5 ;  /* 0x00000031ff0c7299 */ /* 0x000fe40008011605 */
[----:B------:R-:W-:Y:S01]  /*72a0*/  USEL UR6, UR37, UR6, !UP0 ;  /* 0x0000000625067287 */ /* 0x000fe2000c000000 */
[----:B------:R-:W-:Y:S02]  /*72b0*/  UMOV UR5, UR9 ;  /* 0x0000000900057c82 */ /* 0x000fe40008000000 */
[----:B------:R-:W-:Y:S01]  /*72c0*/  UMOV UR10, UR11 ;  /* 0x0000000b000a7c82 */ /* 0x000fe20008000000 */
[----:B------:R-:W-:Y:S02]  /*72d0*/  @UP2 USHF.R.U32.HI UR4, URZ, UR41, UR5 ;  /* 0x00000029ff042299 */ /* 0x000fe40008011605 */
[----:B------:R-:W-:Y:S02]  /*72e0*/  @UP2 USHF.R.U32.HI UR7, URZ, UR41, UR10 ;  /* 0x00000029ff072299 */ /* 0x000fe4000801160a */
[----:B------:R-:W-:Y:S02]  /*72f0*/  UIMAD UR4, UR42, UR4, URZ ;  /* 0x000000042a0472a4 */ /* 0x000fe4000f8e02ff */
[----:B------:R-:W-:Y:S02]  /*7300*/  UIMAD.WIDE.U32 UR10, UR6, UR40, URZ ;  /* 0x00000028060a72a5 */ /* 0x000fe4000f8e00ff */
[----:B------:R-:W-:Y:S02]  /*7310*/  USEL UR5, UR38, UR12, !UP1 ;  /* 0x0000000c26057287 */ /* 0x000fe4000c800000 */
[----:B------:R-:W-:Y:S02]  /*7320*/  UIMAD UR8, UR42, UR7, URZ ;  /* 0x000000072a0872a4 */ /* 0x000fe4000f8e02ff */
[----:B------:R-:W-:Y:S03]  /*7330*/  UISETP.GE.AND UP0, UPT, UR6, UR4, UPT ;  /* 0x000000040600728c */ /* 0x000fe6000bf06270 */
[----:B------:R-:W-:Y:S01]  /*7340*/  UMOV UR4, UR11 ;  /* 0x0000000b00047c82 */ /* 0x000fe20008000000 */
[----:B------:R-:W-:Y:S02]  /*7350*/  UISETP.GE.OR UP0, UPT, UR5, UR8, UP0 ;  /* 0x000000080500728c */ /* 0x000fe40008706670 */
[----:B------:R-:W-:Y:S02]  /*7360*/  USHF.R.U32.HI UR4, URZ, UR41, UR4 ;  /* 0x00000029ff047299 */ /* 0x000fe40008011604 */
[----:B------:R-:W-:Y:S02]  /*7370*/  UIMAD.WIDE.U32 UR8, UR5, UR40, URZ ;  /* 0x00000028050872a5 */ /* 0x000fe4000f8e00ff */
[----:B------:R-:W-:Y:S02]  /*7380*/  USEL UR11, UR6, UR4, !UP2 ;  /* 0x00000004060b7287 */ /* 0x000fe4000d000000 */
[----:B------:R-:W-:Y:S02]  /*7390*/  UIADD3 UR8, UPT, UPT, -UR5, URZ, URZ ;  /* 0x000000ff05087290 */ /* 0x000fe4000fffe1ff */
[----:B------:R-:W-:Y:S01]  /*73a0*/  UIADD3 UR10, UPT, UPT, -UR11, URZ, URZ ;  /* 0x000000ff0b0a7290 */ /* 0x000fe2000fffe1ff */
[----:B------:R-:W-:Y:S01]  /*73b0*/  @!UP0 UMOV UR4, UR9 ;  /* 0x0000000900048c82 */ /* 0x000fe20008000000 */
[----:B------:R-:W-:Y:S02]  /*73c0*/  UIADD3 UR9, UPT, UPT, -UR6, URZ, URZ ;  /* 0x000000ff06097290 */ /* 0x000fe4000fffe1ff */
[----:B------:R-:W-:Y:S02]  /*73d0*/  @!UP0 USHF.R.U32.HI UR4, URZ, UR41, UR4 ;  /* 0x00000029ff048299 */ /* 0x000fe40008011604 */
[----:B------:R-:W-:Y:S02]  /*73e0*/  UIMAD UR10, UR42, UR10, UR6 ;  /* 0x0000000a2a0a72a4 */ /* 0x000fe4000f8e0206 */
[----:B------:R-:W-:Y:S04]  /*73f0*/  @!UP0 USEL UR4, UR5, UR4, !UP2 ;  /* 0x0000000405048287 */ /* 0x000fe8000d000000 */
[----:B------:R-:W-:Y:S02]  /*7400*/  @!UP0 UIMAD UR10, UR7, UR10, UR4 ;  /* 0x0000000a070a82a4 */ /* 0x000fe4000f8e0204 */
[----:B------:R-:W-:Y:S02]  /*7410*/  @!UP0 UIADD3 UR11, UPT, UPT, UR11, -UR4, URZ ;  /* 0x800000040b0b8290 */ /* 0x000fe4000fffe0ff */
[----:B------:R-:W-:Y:S02]  /*7420*/  UIMAD UR7, UR43, UR8, UR38 ;  /* 0x000000082b0772a4 */ /* 0x000fe4000f8e0226 */
[----:B------:R-:W-:Y:S02]  /*7430*/  @!UP0 UIMAD UR6, UR11, UR42, UR5 ;  /* 0x0000002a0b0682a4 */ /* 0x000fe4000f8e0205 */
[----:B------:R-:W-:Y:S01]  /*7440*/  UIMAD UR4, UR50, UR9, UR37 ;  /* 0x00000009320472a4 */ /* 0x000fe2000f8e0225 */
[----:B------:R-:W-:Y:S02]  /*7450*/  @!UP0 UMOV UR5, UR10 ;  /* 0x0000000a00058c82 */ /* 0x000fe40008000000 */
[----:B------:R-:W-:Y:S02]  /*7460*/  UIMAD UR38, UR5, UR43, UR7 ;  /* 0x0000002b052672a4 */ /* 0x000fe4000f8e0207 */
[----:B------:R-:W-:Y:S11]  /*7470*/  UIMAD UR37, UR6, UR50, UR4 ;  /* 0x00000032062572a4 */ /* 0x000ff6000f8e0204 */
[----:B------:R-:W-:Y:S01]  /*7480*/  @!UPT UIADD3 URZ, UPT, UPT, URZ, URZ, URZ ;  /* 0x000000fffffff290 */ /* 0x000fe2000fffe0ff */
.L_x_136:
[----:B------:R-:W-:Y:S01]  /*7490*/  UISETP.NE.AND UP0, UPT, UR39, 0x1, UPT ;  /* 0x000000012700788c */ /* 0x000fe2000bf05270 */
[----:B------:R-:W-:Y:S10]  /*74a0*/  IADD3 R81, PT, PT, R81, 0x1, RZ ;  /* 0x0000000151517810 */ /* 0x000ff40007ffe0ff */
[----:B------:R-:W2:Y:S01]  /*74b0*/  @!UP0 LDCU.128 UR12, c[0x0][0xb10] ;  /* 0x00016200ff0c87ac */ /* 0x000ea20008000c00 */
[----:B------:R-:W3:Y:S01]  /*74c0*/  @!UP0 LDCU UR5, c[0x0][0xb0c] ;  /* 0x00016180ff0587ac */ /* 0x000ee20008000800 */
[----:B------:R-:W4:Y:S01]  /*74d0*/  @!UP0 LDCU UR10, c[0x0][0xb20] ;  /* 0x00016400ff0a87ac */ /* 0x000f220008000800 */
[----:B--2---:R-:W-:Y:S02]  /*74e0*/  UIMAD.WIDE.U32 UR8, UR38, UR12, URZ ;  /* 0x0000000c260872a5 */ /* 0x004fe4000f8e00ff */
[----:B------:R-:W-:Y:S02]  /*74f0*/  UIMAD.WIDE.U32 UR6, UR37, UR15, URZ ;  /* 0x0000000f250672a5 */ /* 0x000fe4000f8e00ff */
[----:B------:R-:W-:Y:S03]  /*7500*/  @!UP0 UISETP.NE.AND UP1, UPT, UR14, 0x1, UPT ;  /* 0x000000010e00888c */ /* 0x000fe6000bf25270 */
[----:B------:R-:W-:Y:S01]  /*7510*/  @!UP0 UMOV UR4, UR9 ;  /* 0x0000000900048c82 */ /* 0x000fe20008000000 */
[----:B---3--:R-:W-:Y:S02]  /*7520*/  @!UP0 UISETP.NE.AND UP2, UPT, UR5, 0x1, UPT ;  /* 0x000000010500888c */ /* 0x008fe4000bf45270 */
[----:B------:R-:W-:Y:S01]  /*7530*/  @!UP0 USHF.R.U32.HI UR4, URZ, UR13, UR4 ;  /* 0x0000000dff048299 */ /* 0x000fe20008011604 */
[----:B------:R-:W-:Y:S02]  /*7540*/  @!UP0 UMOV UR6, UR7 ;  /* 0x0000000700068c82 */ /* 0x000fe40008000000 */
[----:B----4-:R-:W-:Y:S02]  /*7550*/  @!UP0 USHF.R.U32.HI UR6, URZ, UR10, UR6 ;  /* 0x0000000aff068299 */ /* 0x010fe40008011606 */
[----:B------:R-:W-:Y:S02]  /*7560*/  @!UP0 USEL UR7, UR38, UR4, !UP2 ;  /* 0x0000000426078287 */ /* 0x000fe4000d000000 */
[----:B------:R-:W-:Y:S04]  /*7570*/  @!UP0 USEL UR6, UR37, UR6, !UP1 ;  /* 0x0000000625068287 */ /* 0x000fe8000c800000 */
[----:B------:R-:W-:Y:S02]  /*7580*/  @!UP0 UIADD3 UR4, UPT, UPT, -UR7, UR6, URZ ;  /* 0x0000000607048290 */ /* 0x000fe4000fffe1ff */
[----:B------:R-:W-:Y:S02]  /*7590*/  @!UP0 UIADD3 UR6, UPT, UPT, UR7, -UR6, URZ ;  /* 0x8000000607068290 */ /* 0x000fe4000fffe0ff */
[----:B------:R-:W-:Y:S02]  /*75a0*/  @!UP0 UIMAD UR38, UR4, UR5, UR38 ;  /* 0x00000005042682a4 */ /* 0x000fe4000f8e0226 */
[----:B------:R-:W-:Y:S02]  /*75b0*/  @!UP0 UIMAD UR37, UR6, UR14, UR37 ;  /* 0x0000000e062582a4 */ /* 0x000fe4000f8e0225 */
[----:B------:R-:W-:Y:S09]  /*75c0*/  ULOP3.LUT UP0, URZ, UR56, 0x1b0, URZ, 0xc0, !UPT ;  /* 0x000001b038ff7892 */ /* 0x000ff2000f80c0ff */
[----:B------:R-:W-:Y:S05]  /*75d0*/  BRA.U !UP0, `(.L_x_137) ;  /* 0x0000000108407547 */ /* 0x000fea000b800000 */
[----:B------:R-:W2:Y:S01]  /*75e0*/  LDCU.64 UR8, c[0x4][0x80] ;  /* 0x01001000ff0877ac */ /* 0x000ea20008000a00 */
[----:B------:R-:W-:Y:S01]  /*75f0*/  MOV R3, 0x0 ;  /* 0x0000000000037802 */ /* 0x000fe20000000f00 */
[----:B------:R-:W-:Y:S02]  /*7600*/  HFMA2 R12, -RZ, RZ, 0, 5.9604644775390625e-08 ;  /* 0x00000001ff0c7431 */ /* 0x000fe400000001ff */
[----:B------:R-:W-:Y:S02]  /*7610*/  IMAD.MOV.U32 R8, RZ, RZ, 0x70 ;  /* 0x00000070ff087424 */ /* 0x000fe400078e00ff */
[----:B------:R-:W-:Y:S01]  /*7620*/  IMAD.MOV.U32 R13, RZ, RZ, RZ ;  /* 0x000000ffff0d7224 */ /* 0x000fe200078e00ff */
[----:B------:R-:W3:Y:S01]  /*7630*/  LDCU.64 UR6, c[0x4][0x88] ;  /* 0x01001100ff0677ac */ /* 0x000ee20008000a00 */
[----:B------:R-:W4:Y:S01]  /*7640*/  LDC.64 R2, c[0x4][R3] ;  /* 0x0100000003027b82 */ /* 0x000f220000000a00 */
[----:B------:R-:W1:Y:S01]  /*7650*/  LDCU.64 UR4, c[0x4][0x8] ;  /* 0x01000100ff0477ac */ /* 0x000e620008000a00 */
[----:B--2---:R-:W-:Y:S01]  /*7660*/  MOV R5, UR9 ;  /* 0x0000000900057c02 */ /* 0x004fe20008000f00 */
[----:B------:R-:W-:Y:S01]  /*7670*/  IMAD.U32 R4, RZ, RZ, UR8 ;  /* 0x00000008ff047e24 */ /* 0x000fe2000f8e00ff */
[----:B---3--:R-:W-:Y:S01]  /*7680*/  MOV R7, UR7 ;  /* 0x0000000700077c02 */ /* 0x008fe20008000f00 */
[----:B------:R-:W-:Y:S01]  /*7690*/  IMAD.U32 R6, RZ, RZ, UR6 ;  /* 0x00000006ff067e24 */ /* 0x000fe2000f8e00ff */
[----:B-1----:R-:W-:Y:S01]  /*76a0*/  MOV R11, UR5 ;  /* 0x00000005000b7c02 */ /* 0x002fe20008000f00 */
[----:B------:R-:W-:Y:S02]  /*76b0*/  IMAD.U32 R10, RZ, RZ, UR4 ;  /* 0x00000004ff0a7e24 */ /* 0x000fe4000f8e00ff */
[----:B------:R-:W-:Y:S07]  /*76c0*/  LEPC R20, `(.L_x_137) ;  /* 0x000000001014794e */ /* 0x000fee0000000000 */
[----:B----45:R-:W-:Y:S05]  /*76d0*/  CALL.ABS.NOINC R2 ;  /* 0x0000000002007343 */ /* 0x030fea0003c00000 */
.L_x_137:
[----:B------:R-:W-:Y:S01]  /*76e0*/  LOP3.LUT P0, RZ, R85, 0x1b0, RZ, 0xc0, !PT ;  /* 0x000001b055ff7812 */ /* 0x000fe2000780c0ff */
[----:B------:R-:W-:Y:S11]  /*76f0*/  BSSY.RECONVERGENT B6, `(.L_x_138) ;  /* 0x0000013000067945 */ /* 0x000ff60003800200 */
[----:B------:R-:W-:Y:S01]  /*7700*/  @!UPT UIADD3 URZ, UPT, UPT, URZ, URZ, URZ ;  /* 0x000000fffffff290 */ /* 0x000fe2000fffe0ff */
[----:B------:R-:W-:Y:S05]  /*7710*/  @!P0 BRA `(.L_x_139) ;  /* 0x0000000000408947 */ /* 0x000fea0003800000 */
        /* <DEDUP_REMOVED lines=16> */
.L_x_139:
[----:B------:R-:W-:Y:S05]  /*7820*/  BSYNC.RECONVERGENT B6 ;  /* 0x0000000000067941 */ /* 0x000fea0003800200 */
.L_x_138:
[----:B------:R-:W-:Y:S01]  /*7830*/  ISETP.NE.U32.AND P3, PT, R74, RZ, PT ;  /* 0x000000ff4a00720c */ /* 0x000fe20003f65070 */
[----:B------:R-:W-:Y:S01]  /*7840*/  UISETP.NE.AND UP1, UPT, UR61, URZ, UPT ;  /* 0x000000ff3d00728c */ /* 0x000fe2000bf25270 */
[----:B------:R-:W-:Y:S02]  /*7850*/  ISETP.NE.U32.AND P4, PT, R70, RZ, PT ;  /* 0x000000ff4600720c */ /* 0x000fe40003f85070 */
[----:B------:R-:W-:Y:S02]  /*7860*/  ISETP.NE.AND.EX P3, PT, R75, RZ, PT, P3 ;  /* 0x000000ff4b00720c */ /* 0x000fe40003f65330 */
[----:B------:R-:W-:Y:S02]  /*7870*/  PLOP3.LUT P1, PT, PT, PT, PT, 0x8, 0x80 ;  /* 0x000000000080781c */ /* 0x000fe40003f2e170 */
[----:B------:R-:W-:Y:S02]  /*7880*/  PLOP3.LUT P0, PT, PT, PT, UP1, 0x80, 0x8 ;  /* 0x000000000008781c */ /* 0x000fe40003f0f018 */
[----:B------:R-:W-:Y:S02]  /*7890*/  ISETP.NE.AND.EX P4, PT, R71, RZ, PT, P4 ;  /* 0x000000ff4700720c */ /* 0x000fe40003f85340 */
[----:B------:R-:W2:Y:S09]  /*78a0*/  @UP1 LDCU.64 UR4, c[0x0][0x888] ;  /* 0x00011100ff0417ac */ /* 0x000eb20008000a00 */
[----:B------:R-:W-:Y:S01]  /*78b0*/  @P0 PLOP3.LUT P1, PT, P3, PT, PT, 0x80, 0x8 ;  /* 0x000000000008081c */ /* 0x000fe20001f2f070 */
[----:B--2---:R-:W-:Y:S04]  /*78c0*/  @UP1 UISETP.NE.U32.AND UP0, UPT, UR4, URZ, UPT ;  /* 0x000000ff0400128c */ /* 0x004fe8000bf05070 */
[----:B------:R-:W-:Y:S04]  /*78d0*/  @UP1 UISETP.NE.AND.EX UP0, UPT, UR5, URZ, UPT, UP0 ;  /* 0x000000ff0500128c */ /* 0x000fe8000bf05300 */
[----:B------:R-:W-:Y:S01]  /*78e0*/  @UP1 USEL UR4, URZ, 0xffffffff, UP0 ;  /* 0xffffffffff041887 */ /* 0x000fe20008000000 */
[----:B------:R-:W-:Y:S11]  /*78f0*/  @!P3 BRA `(.L_x_140) ;  /* 0x000000000030b947 */ /* 0x000ff60003800000 */
[----:B------:R-:W-:Y:S01]  /*7900*/  ISETP.NE.U32.AND P2, PT, R72, RZ, PT ;  /* 0x000000ff4800720c */ /* 0x000fe20003f45070 */
[----:B------:R-:W2:Y:S01]  /*7910*/  LDCU.64 UR6, c[0x0][0x358] ;  /* 0x00006b00ff0677ac */ /* 0x000ea20008000a00 */
[----:B------:R-:W-:Y:S02]  /*7920*/  IMAD.MOV.U32 R79, RZ, RZ, 0x1 ;  /* 0x00000001ff4f7424 */ /* 0x000fe400078e00ff */
[----:B------:R-:W-:Y:S11]  /*7930*/  ISETP.NE.AND.EX P2, PT, R73, RZ, PT, P2 ;  /* 0x000000ff4900720c */ /* 0x000ff60003f45320 */
[----:B------:R-:W-:Y:S02]  /*7940*/  @!UPT UIADD3 URZ, UPT, UPT, URZ, URZ, URZ ;  /* 0x000000fffffff290 */ /* 0x000fe4000fffe0ff */
[----:B------:R-:W3:Y:S01]  /*7950*/  @P2 LDC.64 R2, c[0x0][0x888] ;  /* 0x00022200ff022b82 */ /* 0x000ee20000000a00 */
[----:B-1----:R-:W-:Y:S04]  /*7960*/  @P2 IMAD R0, R74, UR36, RZ ;  /* 0x000000244a002c24 */ /* 0x002fe8000f8e02ff */
[----:B---3--:R-:W-:Y:S04]  /*7970*/  @P2 IMAD.WIDE R2, R0, 0x4, R2 ;  /* 0x0000000400022825 */ /* 0x008fe800078e0202 */
[----:B------:R-:W-:Y:S01]  /*7980*/  HFMA2 R0, -RZ, RZ, 0, 5.9604644775390625e-08 ;  /* 0x00000001ff007431 */ /* 0x000fe200000001ff */
[----:B--2--5:R2:W5:Y:S04]  /*7990*/  @P2 LDG.E R39, desc[UR6][R2.64] ;  /* 0x0000000602272981 */ /* 0x024568000c1e1900 */
[----:B------:R-:W-:Y:S01]  /*79a0*/  @!P2 PRMT R79, R0, 0x7610, R79 ;  /* 0x00007610004fa816 */ /* 0x000fe2000000004f */
[----:B--2---:R-:W3:Y:S06]  /*79b0*/  @!P2 LDC R39, c[0x0][0x880] ;  /* 0x00022000ff27ab82 */ /* 0x004eec0000000800 */
.L_x_140:
[----:B------:R-:W-:Y:S05]  /*79c0*/  @!P4 BRA `(.L_x_141) ;  /* 0x000000000024c947 */ /* 0x000fea0003800000 */
[----:B------:R-:W-:Y:S01]  /*79d0*/  ISETP.NE.U32.AND P2, PT, R68, RZ, PT ;  /* 0x000000ff4400720c */ /* 0x000fe20003f45070 */
[----:B------:R-:W2:Y:S03]  /*79e0*/  LDCU.64 UR6, c[0x0][0x358] ;  /* 0x00006b00ff0677ac */ /* 0x000ea60008000a00 */
[----:B------:R-:W-:Y:S11]  /*79f0*/  ISETP.NE.AND.EX P2, PT, R69, RZ, PT, P2 ;  /* 0x000000ff4500720c */ /* 0x000ff60003f45320 */
[----:B------:R-:W-:Y:S02]  /*7a00*/  @!UPT UIADD3 URZ, UPT, UPT, URZ, URZ, URZ ;  /* 0x000000fffffff290 */ /* 0x000fe4000fffe0ff */
[----:B------:R-:W4:Y:S01]  /*7a10*/  @P2 LDC.64 R2, c[0x0][0x8a8] ;  /* 0x00022a00ff022b82 */ /* 0x000f220000000a00 */
[----:B-1----:R-:W-:Y:S04]  /*7a20*/  @P2 IMAD R0, R70, UR36, RZ ;  /* 0x0000002446002c24 */ /* 0x002fe8000f8e02ff */
[----:B----4-:R-:W-:Y:S05]  /*7a30*/  @P2 IMAD.WIDE R2, R0, 0x4, R2 ;  /* 0x0000000400022825 */ /* 0x010fea00078e0202 */
[----:B--2--5:R2:W5:Y:S02]  /*7a40*/  @P2 LDG.E R38, desc[UR6][R2.64] ;  /* 0x0000000602262981 */ /* 0x024564000c1e1900 */
[----:B--2---:R-:W4:Y:S02]  /*7a50*/  @!P2 LDC R38, c[0x0][0x8a0] ;  /* 0x00022800ff26ab82 */ /* 0x004f240000000800 */
.L_x_141:
[----:B---3-5:R-:W-:Y:S01]  /*7a60*/  @P0 FSETP.NEU.AND P4, PT, R39, RZ, PT ;  /* 0x000000ff2700020b */ /* 0x028fe20003f8d000 */
[----:B-1----:R-:W-:Y:S01]  /*7a70*/  IMAD.U32 R0, RZ, RZ, UR4 ;  /* 0x00000004ff007e24 */ /* 0x002fe2000f8e00ff */
[----:B------:R-:W-:Y:S01]  /*7a80*/  @P0 LOP3.LUT P2, RZ, R79, 0xff, RZ, 0xc0, !PT ;  /* 0x000000ff4fff0812 */ /* 0x000fe2000784c0ff */
[----:B------:R-:W-:Y:S01]  /*7a90*/  BSSY B1, `(.L_x_142) ;  /* 0x0000039000017945 */ /* 0x000fe20003800000 */
[----:B------:R-:W-:Y:S02]  /*7aa0*/  @P0 SEL R2, RZ, 0xffffffff, P4 ;  /* 0xffffffffff020807 */ /* 0x000fe40002000000 */
[----:B------:R-:W-:Y:S02]  /*7ab0*/  CS2R R66, SRZ ;  /* 0x0000000000427805 */ /* 0x000fe4000001ff00 */
[----:B------:R-:W-:Y:S02]  /*7ac0*/  LEA R22, R36, UR44, 0x3 ;  /* 0x0000002c24167c11 */ /* 0x000fe4000f8e18ff */
[----:B------:R-:W-:Y:S02]  /*7ad0*/  CS2R R64, SRZ ;  /* 0x0000000000407805 */ /* 0x000fe4000001ff00 */
[----:B------:R-:W-:Y:S02]  /*7ae0*/  @P1 SEL R2, R0, R2, !P2 ;  /* 0x0000000200021207 */ /* 0x000fe40005000000 */
[----:B------:R-:W-:Y:S02]  /*7af0*/  CS2R R18, SRZ ;  /* 0x0000000000127805 */ /* 0x000fe4000001ff00 */
[----:B------:R-:W-:Y:S02]  /*7b00*/  SHF.L.U32 R3, R84, 0x1f, RZ ;  /* 0x0000001f54037819 */ /* 0x000fe400000006ff */
[----:B------:R-:W-:Y:S02]  /*7b10*/  CS2R R16, SRZ ;  /* 0x0000000000107805 */ /* 0x000fe4000001ff00 */
[----:B------:R-:W-:Y:S02]  /*7b20*/  @P0 LOP3.LUT R2, R2, 0x1, RZ, 0xc0, !PT ;  /* 0x0000000102020812 */ /* 0x000fe400078ec0ff */
[----:B------:R-:W-:Y:S02]  /*7b30*/  PLOP3.LUT P5, PT, PT, PT, PT, 0x8, 0x80 ;  /* 0x000000000080781c */ /* 0x000fe40003fae170 */
[----:B------:R-:W-:Y:S02]  /*7b40*/  ISETP.NE.U32.OR P1, PT, R2, 0x1, !P0 ;  /* 0x000000010200780c */ /* 0x000fe40004725470 */
[----:B------:R-:W-:Y:S11]  /*7b50*/  LEA.HI R2, R36, R36, RZ, 0x1 ;  /* 0x0000002424027211 */ /* 0x000ff600078f08ff */
[----:B------:R-:W-:Y:S04]  /*7b60*/  @P1 SHF.L.U32 R0, R82, 0x1f, RZ ;  /* 0x0000001f52001819 */ /* 0x000fe800000006ff */
[----:B------:R1:W2:Y:S01]  /*7b70*/  @P1 SYNCS.PHASECHK.TRANS64.TRYWAIT P0, [UR44+0x360], R0 ;  /* 0x00036000ff0015a7 */ /* 0x0002a2000800112c */
[----:B------:R3:W3:Y:S01]  /*7b80*/  SYNCS.PHASECHK.TRANS64.TRYWAIT P4, [R22+URZ+0x3a0], R3 ;  /* 0x0003a003160075a7 */ /* 0x0006e200080811ff */
[C---:B-1----:R-:W-:Y:S01]  /*7b90*/  IMAD.SHL.U32 R0, R2.reuse, 0x20, RZ ;  /* 0x0000002002007824 */ /* 0x042fe200078e00ff */
[----:B------:R-:W-:Y:S04]  /*7ba0*/  LOP3.LUT R2, R2, 0xffe, RZ, 0xc0, !PT ;  /* 0x00000ffe02027812 */ /* 0x000fe800078ec0ff */
[----:B------:R-:W-:Y:S01]  /*7bb0*/  LOP3.LUT R0, R0, 0xffffffc0, RZ, 0xc0, !PT ;  /* 0xffffffc000007812 */ /* 0x000fe200078ec0ff */
[----:B------:R-:W-:Y:S04]  /*7bc0*/  IMAD.IADD R2, R36, 0x1, -R2 ;  /* 0x0000000124027824 */ /* 0x000fe800078e0a02 */
[----:B------:R-:W-:Y:S04]  /*7bd0*/  IMAD.IADD R0, R37, 0x1, R0 ;  /* 0x0000000125007824 */ /* 0x000fe800078e0200 */
[----:B------:R-:W-:Y:S01]  /*7be0*/  IMAD R2, R2, 0x100000, R0 ;  /* 0x0010000002027824 */ /* 0x000fe200078e0200 */
[----:B--2---:R-:W-:Y:S01]  /*7bf0*/  @P1 PLOP3.LUT P5, PT, P0, PT, PT, 0x8, 0x80 ;  /* 0x000000000080181c */ /* 0x004fe200007ae170 */
[----:B------:R-:W-:Y:S01]  /*7c00*/  @!UPT UIADD3 URZ, UPT, UPT, URZ, URZ, URZ ;  /* 0x000000fffffff290 */ /* 0x000fe2000fffe0ff */
[----:B---3--:R-:W-:Y:S11]  /*7c10*/  @!P1 BRA `(.L_x_143) ;  /* 0x0000000000809947 */ /* 0x008ff60003800000 */
[----:B------:R-:W-:Y:S01]  /*7c20*/  ISETP.NE.U32.AND P0, PT, RZ, UR58, PT ;  /* 0x0000003aff007c0c */ /* 0x000fe2000bf05070 */
[----:B------:R-:W-:Y:S01]  /*7c30*/  BSSY B0, `(.L_x_144) ;  /* 0x0000012000007945 */ /* 0x000fe20003800000 */
[----:B------:R-:W-:Y:S02]  /*7c40*/  FSETP.NEU.AND P2, PT, R39, RZ, PT ;  /* 0x000000ff2700720b */ /* 0x000fe40003f4d000 */
[----:B------:R-:W-:Y:S02]  /*7c50*/  CS2R R18, SRZ ;  /* 0x0000000000127805 */ /* 0x000fe4000001ff00 */
[----:B------:R-:W-:Y:S02]  /*7c60*/  ISETP.NE.AND.EX P0, PT, RZ, UR59, PT, P0 ;  /* 0x0000003bff007c0c */ /* 0x000fe4000bf05300 */
[----:B------:R-:W-:Y:S02]  /*7c70*/  CS2R R16, SRZ ;  /* 0x0000000000107805 */ /* 0x000fe4000001ff00 */
[----:B------:R-:W-:Y:S02]  /*7c80*/  LOP3.LUT P1, RZ, R79, 0xff, RZ, 0xc0, !PT ;  /* 0x000000ff4fff7812 */ /* 0x000fe4000782c0ff */
[----:B------:R-:W-:Y:S02]  /*7c90*/  CS2R R66, SRZ ;  /* 0x0000000000427805 */ /* 0x000fe4000001ff00 */
[----:B------:R-:W-:Y:S02]  /*7ca0*/  SEL R0, RZ, 0xffffffff, P2 ;  /* 0xffffffffff007807 */ /* 0x000fe40001000000 */
[----:B------:R-:W-:Y:S02]  /*7cb0*/  CS2R R64, SRZ ;  /* 0x0000000000407805 */ /* 0x000fe4000001ff00 */
[----:B------:R-:W-:Y:S04]  /*7cc0*/  SEL R4, RZ, 0xffffffff, P0 ;  /* 0xffffffffff047807 */ /* 0x000fe80000000000 */
[----:B------:R-:W-:Y:S04]  /*7cd0*/  @P3 SEL R0, R4, R0, !P1 ;  /* 0x0000000004003207 */ /* 0x000fe80004800000 */
[----:B------:R-:W-:Y:S04]  /*7ce0*/  LOP3.LUT R0, R0, 0x1, RZ, 0xc0, !PT ;  /* 0x0000000100007812 */ /* 0x000fe800078ec0ff */
[----:B------:R-:W-:Y:S01]  /*7cf0*/  ISETP.NE.U32.AND P0, PT, R0, 0x1, PT ;  /* 0x000000010000780c */ /* 0x000fe20003f05070 */
[----:B------:R-:W-:Y:S01]  /*7d00*/  @!UPT UIADD3 URZ, UPT, UPT, URZ, URZ, URZ ;  /* 0x000000fffffff290 */ /* 0x000fe2000fffe0ff */
[----:B------:R-:W-:Y:S11]  /*7d10*/  @!P5 BRA `(.L_x_145) ;  /* 0x00000000000cd947 */ /* 0x000ff60003800000 */
[----:B------:R-:W-:Y:S04]  /*7d20*/  SHF.L.U32 R4, R82, 0x1f, RZ ;  /* 0x0000001f52047819 */ /* 0x000fe800000006ff */
[----:B------:R-:W1:Y:S02]  /*7d30*/  SYNCS.PHASECHK.TRANS64.TRYWAIT P1, [UR44+0x360], R4 ;  /* 0x00036004ff0075a7 */ /* 0x000e64000802112c */
[----:B-1----:R-:W-:Y:S05]  /*7d40*/  @!P1 BRA `(.L_x_146) ;  /* 0x0000002800009947 */ /* 0x002fea0003800000 */
.L_x_145:
[----:B------:R-:W-:Y:S05]  /*7d50*/  BSYNC B0 ;  /* 0x0000000000007941 */ /* 0x000fea0003800000 */
.L_x_144:
[----:B------:R2:W3:Y:S01]  /*7d60*/  @P0 LDS.128 R16, [R78+UR44+0x600] ;  /* 0x0006002c4e100984 */ /* 0x0004e20008000c00 */
[----:B------:R-:W-:Y:S01]  /*7d70*/  UIADD3 UR4, UPT, UPT, UR44, 0x368, URZ ;  /* 0x000003682c047890 */ /* 0x000fe2000fffe0ff */
[----:B------:R-:W-:Y:S02]  /*7d80*/  LOP3.LUT R82, R82, 0x1, RZ, 0x3c, !PT ;  /* 0x0000000152527812 */ /* 0x000fe400078e3cff */
[----:B------:R2:W1:Y:S01]  /*7d90*/  @P0 LDS.128 R64, [R77+0x10] ;  /* 0x000010004d400984 */ /* 0x0004620000000c00 */
[----:B------:R-:W-:Y:S01]  /*7da0*/  UPRMT UR4, UR52, 0x654, UR4 ;  /* 0x0000065434047896 */ /* 0x000fe20008000004 */
[----:B------:R-:W-:Y:S01]  /*7db0*/  @!PT LDS RZ, [RZ] ;  /* 0x00000000fffff984 */ /* 0x000fe20000000800 */
[----:B------:R-:W-:Y:S01]  /*7dc0*/  @!PT LDS RZ, [RZ] ;  /* 0x00000000fffff984 */ /* 0x000fe20000000800 */
[----:B------:R-:W-:Y:S01]  /*7dd0*/  @!PT LDS RZ, [RZ] ;  /* 0x00000000fffff984 */ /* 0x000fe20000000800 */
[----:B------:R-:W-:Y:S01]  /*7de0*/  @!PT LDS RZ, [RZ] ;  /* 0x00000000fffff984 */ /* 0x000fe20000000800 */
[----:B------:R5:W-:Y:S06]  /*7df0*/  MEMBAR.ALL.CTA ;  /* 0x0000000000007992 */ /* 0x000bec0000008000 */
[----:B-----5:R-:W5:Y:S02]  /*7e00*/  FENCE.VIEW.ASYNC.S ;  /* 0x00000000000073c6 */ /* 0x020f640000000000 */
[----:B-----5:R-:W-:Y:S03]  /*7e10*/  SYNCS.ARRIVE.TRANS64.RED.A1T0 RZ, [UR4], RZ ;  /* 0x000000ffffff79a7 */ /* 0x020fe60008100404 */
.L_x_143:
[----:B------:R-:W-:Y:S05]  /*7e20*/  BSYNC B1 ;  /* 0x0000000000017941 */ /* 0x000fea0003800000 */
.L_x_142:
[----:B-1----:R-:W-:Y:S04]  /*7e30*/  SHF.R.U32.HI R0, RZ, 0x15, R2 ;  /* 0x00000015ff007819 */ /* 0x002fe80000011602 */
[----:B------:R-:W-:Y:S01]  /*7e40*/  LOP3.LUT P0, RZ, R0, 0x3, R80, 0x48, !PT ;  /* 0x0000000300ff7812 */ /* 0x000fe20007804850 */
[----:B------:R-:W-:Y:S01]  /*7e50*/  @!UPT UIADD3 URZ, UPT, UPT, URZ, URZ, URZ ;  /* 0x000000fffffff290 */ /* 0x000fe2000fffe0ff */
[----:B------:R-:W-:Y:S11]  /*7e60*/  @P4 BRA `(.L_x_147) ;  /* 0x0000000000084947 */ /* 0x000ff60003800000 */
[----:B------:R-:W1:Y:S02]  /*7e70*/  SYNCS.PHASECHK.TRANS64.TRYWAIT P1, [R22+URZ+0x3a0], R3 ;  /* 0x0003a003160075a7 */ /* 0x000e6400080211ff */
[----:B-1----:R-:W-:Y:S05]  /*7e80*/  @!P1 BRA `(.L_x_148) ;  /* 0x0000002400c89947 */ /* 0x002fea0003800000 */
.L_x_147:
[----:B------:R-:W-:Y:S05]  /*7e90*/  @!P0 BRA `(.L_x_149) ;  /* 0x0000000000408947 */ /* 0x000fea0003800000 */
[----:B------:R-:W1:Y:S01]  /*7ea0*/  LDCU.64 UR8, c[0x4][0x70] ;  /* 0x01000e00ff0877ac */ /* 0x000e620008000a00 */
[----:B------:R-:W-:Y:S01]  /*7eb0*/  MOV R15, 0x0 ;  /* 0x00000000000f7802 */ /* 0x000fe20000000f00 */
[----:B------:R-:W-:Y:S02]  /*7ec0*/  HFMA2 R12, -RZ, RZ, 0, 5.9604644775390625e-08 ;  /* 0x00000001ff0c7431 */ /* 0x000fe400000001ff */
[----:B------:R-:W-:Y:S02]  /*7ed0*/  IMAD.MOV.U32 R8, RZ, RZ, 0x192 ;  /* 0x00000192ff087424 */ /* 0x000fe400078e00ff */
[----:B------:R-:W-:Y:S01]  /*7ee0*/  IMAD.MOV.U32 R13, RZ, RZ, RZ ;  /* 0x000000ffff0d7224 */ /* 0x000fe200078e00ff */
[----:B------:R-:W5:Y:S01]  /*7ef0*/  LDCU.64 UR6, c[0x4][0x78] ;  /* 0x01000f00ff0677ac */ /* 0x000f620008000a00 */
[----:B------:R-:W2:Y:S01]  /*7f00*/  LDC.64 R14, c[0x4][R15] ;  /* 0x010000000f0e7b82 */ /* 0x000ea20000000a00 */
[----:B------:R-:W3:Y:S01]  /*7f10*/  LDCU.64 UR4, c[0x4][0x10] ;  /* 0x01000200ff0477ac */ /* 0x000ee20008000a00 */
[----:B-1----:R-:W-:Y:S01]  /*7f20*/  MOV R5, UR9 ;  /* 0x0000000900057c02 */ /* 0x002fe20008000f00 */
[----:B------:R-:W-:Y:S01]  /*7f30*/  IMAD.U32 R4, RZ, RZ, UR8 ;  /* 0x00000008ff047e24 */ /* 0x000fe2000f8e00ff */
[----:B-----5:R-:W-:Y:S01]  /*7f40*/  MOV R7, UR7 ;  /* 0x0000000700077c02 */ /* 0x020fe20008000f00 */
[----:B------:R-:W-:Y:S01]  /*7f50*/  IMAD.U32 R6, RZ, RZ, UR6 ;  /* 0x00000006ff067e24 */ /* 0x000fe2000f8e00ff */
[----:B---3--:R-:W-:Y:S01]  /*7f60*/  MOV R11, UR5 ;  /* 0x00000005000b7c02 */ /* 0x008fe20008000f00 */
[----:B------:R-:W-:Y:S02]  /*7f70*/  IMAD.U32 R10, RZ, RZ, UR4 ;  /* 0x00000004ff0a7e24 */ /* 0x000fe4000f8e00ff */
[----:B------:R-:W-:Y:S07]  /*7f80*/  LEPC R20, `(.L_x_149) ;  /* 0x000000001014794e */ /* 0x000fee0000000000 */
[----:B--2-4-:R-:W-:Y:S05]  /*7f90*/  CALL.ABS.NOINC R14 ;  /* 0x000000000e007343 */ /* 0x014fea0003c00000 */
.L_x_149:
[----:B------:R-:W-:Y:S01]  /*7fa0*/  LOP3.LUT P0, RZ, R76, 0x60, RZ, 0xc0, !PT ;  /* 0x000000604cff7812 */ /* 0x000fe2000780c0ff */
[----:B------:R-:W-:Y:S05]  /*7fb0*/  WARPSYNC.ALL ;  /* 0x0000000000007948 */ /* 0x000fea0003800000 */
[----:B------:R-:W-:Y:S01]  /*7fc0*/  R2UR UR4, R2 ;  /* 0x00000000020472ca */ /* 0x000fe200000e0000 */
[----:B------:R-:W-:Y:S01]  /*7fd0*/  BSSY.RECONVERGENT B0, `(.L_x_150) ;  /* 0x000009f000007945 */ /* 0x000fe20003800200 */
[-C--:B---3--:R-:W-:Y:S02]  /*7fe0*/  F2FP.F16.E5M2.UNPACK_B R2, R16.reuse ;  /* 0x00000010ff02723e */ /* 0x088fe400020004ff */
[----:B------:R-:W-:Y:S02]  /*7ff0*/  F2FP.F16.E5M2.UNPACK_B R16, R16.H1 ;  /* 0x00000010ff10723e */ /* 0x000fe400030004ff */
[----:B------:R-:W-:Y:S01]  /*8000*/  R2UR UR5, R22 ;  /* 0x00000000160572ca */ /* 0x000fe200000e0000 */
[----:B------:R-:W-:Y:S01]  /*8010*/  HADD2.F32 R0, -RZ, R2.H0_H0 ;  /* 0x20000002ff007230 */ /* 0x000fe20000004100 */
[-C--:B------:R-:W-:Y:S01]  /*8020*/  F2FP.F16.E5M2.UNPACK_B R42, R17.reuse ;  /* 0x00000011ff2a723e */ /* 0x080fe200020004ff */
[--C-:B------:R-:W-:Y:S01]  /*8030*/  HADD2.F32 R3, -RZ, R16.reuse.H0_H0 ;  /* 0x20000010ff037230 */ /* 0x100fe20000004100 */
[----:B------:R-:W-:Y:S01]  /*8040*/  F2FP.F16.E5M2.UNPACK_B R44, R17.H1 ;  /* 0x00000011ff2c723e */ /* 0x000fe200030004ff */
[----:B------:R-:W-:Y:S01]  /*8050*/  HADD2.F32 R40, -RZ, R16.H1_H1 ;  /* 0x30000010ff287230 */ /* 0x000fe20000004100 */
[-C--:B------:R-:W-:Y:S01]  /*8060*/  F2FP.F16.E5M2.UNPACK_B R46, R18.reuse ;  /* 0x00000012ff2e723e */ /* 0x080fe200020004ff */
[----:B------:R-:W-:Y:S01]  /*8070*/  HADD2.F32 R2, -RZ, R2.H1_H1 ;  /* 0x30000002ff027230 */ /* 0x000fe20000004100 */
[----:B------:R-:W-:Y:S01]  /*8080*/  F2FP.F16.E5M2.UNPACK_B R48, R18.H1 ;  /* 0x00000012ff30723e */ /* 0x000fe200030004ff */
[--C-:B------:R-:W-:Y:S01]  /*8090*/  HADD2.F32 R41, -RZ, R42.reuse.H0_H0 ;  /* 0x2000002aff297230 */ /* 0x100fe20000004100 */
[-C--:B------:R-:W-:Y:S01]  /*80a0*/  F2FP.F16.E5M2.UNPACK_B R50, R19.reuse ;  /* 0x00000013ff32723e */ /* 0x080fe200020004ff */
[----:B------:R-:W-:Y:S01]  /*80b0*/  HADD2.F32 R42, -RZ, R42.H1_H1 ;  /* 0x3000002aff2a7230 */ /* 0x000fe20000004100 */
[----:B------:R-:W-:Y:S01]  /*80c0*/  F2FP.F16.E5M2.UNPACK_B R52, R19.H1 ;  /* 0x00000013ff34723e */ /* 0x000fe200030004ff */
[----:B------:R-:W-:Y:S01]  /*80d0*/  HADD2.F32 R43, -RZ, R44.H0_H0 ;  /* 0x2000002cff2b7230 */ /* 0x000fe20000004100 */
[----:B------:R-:W-:Y:S01]  /*80e0*/  LDTM.16dp32bit_t0_t15.x32 R4, tmem[UR4] ;  /* 0x00000004000479ee */ /* 0x000fe20008a80000 */
[----:B------:R-:W1:Y:S01]  /*80f0*/  LDTM.16dp32bit_t16_t31.x32 R4, tmem[UR4+0x20] ;  /* 0x00002004000479ee */ /* 0x000e620008aa0000 */
[----:B------:R-:W-:Y:S01]  /*8100*/  NOP ;  /* 0x0000000000007918 */ /* 0x000fe20000000000 */
[----:B------:R-:W-:Y:S01]  /*8110*/  UIADD3 UR4, UPT, UPT, UR5, 0x3c0, URZ ;  /* 0x000003c005047890 */ /* 0x000fe2000fffe0ff */
[--C-:B------:R-:W-:Y:S01]  /*8120*/  HADD2.F32 R45, -RZ, R46.reuse.H0_H0 ;  /* 0x2000002eff2d7230 */ /* 0x100fe20000004100 */
[----:B------:R-:W-:Y:S01]  /*8130*/  F2FP.F16.E5M2.UNPACK_B R54, R64 ;  /* 0x00000040ff36723e */ /* 0x000fe200020004ff */
[----:B------:R-:W-:Y:S01]  /*8140*/  HADD2.F32 R46, -RZ, R46.H1_H1 ;  /* 0x3000002eff2e7230 */ /* 0x000fe20000004100 */
[----:B------:R-:W-:Y:S01]  /*8150*/  UPRMT UR4, UR52, 0x654, UR4 ;  /* 0x0000065434047896 */ /* 0x000fe20008000004 */
[--C-:B------:R-:W-:Y:S01]  /*8160*/  HADD2.F32 R49, -RZ, R50.reuse.H0_H0 ;  /* 0x20000032ff317230 */ /* 0x100fe20000004100 */
[-C--:B------:R-:W-:Y:S01]  /*8170*/  F2FP.F16.E5M2.UNPACK_B R58, R65.reuse ;  /* 0x00000041ff3a723e */ /* 0x080fe200020004ff */
[----:B------:R-:W-:Y:S01]  /*8180*/  HADD2.F32 R50, -RZ, R50.H1_H1 ;  /* 0x30000032ff327230 */ /* 0x000fe20000004100 */
[----:B------:R-:W-:Y:S01]  /*8190*/  F2FP.F16.E5M2.UNPACK_B R62, R66 ;  /* 0x00000042ff3e723e */ /* 0x000fe200020004ff */
[--C-:B------:R-:W-:Y:S01]  /*81a0*/  HADD2.F32 R53, -RZ, R54.reuse.H0_H0 ;  /* 0x20000036ff357230 */ /* 0x100fe20000004100 */
[----:B------:R-:W-:Y:S01]  /*81b0*/  F2FP.F16.E5M2.UNPACK_B R56, R64.H1 ;  /* 0x00000040ff38723e */ /* 0x000fe200030004ff */
[----:B------:R-:W-:Y:S01]  /*81c0*/  HADD2.F32 R54, -RZ, R54.H1_H1 ;  /* 0x30000036ff367230 */ /* 0x000fe20000004100 */
[----:B------:R-:W-:Y:S01]  /*81d0*/  F2FP.F16.E5M2.UNPACK_B R60, R65.H1 ;  /* 0x00000041ff3c723e */ /* 0x000fe200030004ff */
[----:B-1----:R-:W-:Y:S01]  /*81e0*/  SYNCS.ARRIVE.TRANS64.RED.A1T0 RZ, [UR4], RZ ;  /* 0x000000ffffff79a7 */ /* 0x002fe20008100404 */
[--C-:B------:R-:W-:Y:S01]  /*81f0*/  HADD2.F32 R57, -RZ, R58.reuse.H0_H0 ;  /* 0x2000003aff397230 */ /* 0x100fe20000004100 */
[-C--:B------:R-:W-:Y:S01]  /*8200*/  F2FP.F16.E5M2.UNPACK_B R65, R67.reuse ;  /* 0x00000043ff41723e */ /* 0x080fe200020004ff */
[----:B------:R-:W-:Y:S01]  /*8210*/  HADD2.F32 R58, -RZ, R58.H1_H1 ;  /* 0x3000003aff3a7230 */ /* 0x000fe20000004100 */
[----:B------:R-:W-:Y:S01]  /*8220*/  F2FP.F16.E5M2.UNPACK_B R64, R66.H1 ;  /* 0x00000042ff40723e */ /* 0x000fe200030004ff */
[--C-:B------:R-:W-:Y:S01]  /*8230*/  HADD2.F32 R61, -RZ, R62.reuse.H0_H0 ;  /* 0x2000003eff3d7230 */ /* 0x100fe20000004100 */
[----:B------:R-:W-:Y:S01]  /*8240*/  F2FP.F16.E5M2.UNPACK_B R67, R67.H1 ;  /* 0x00000043ff43723e */ /* 0x000fe200030004ff */
[----:B------:R-:W-:Y:S01]  /*8250*/  HADD2.F32 R62, -RZ, R62.H1_H1 ;  /* 0x3000003eff3e7230 */ /* 0x000fe20000004100 */
[----:B------:R-:W-:Y:S01]  /*8260*/  IADD3 R36, PT, PT, R36, 0x1, RZ ;  /* 0x0000000124247810 */ /* 0x000fe20007ffe0ff */
[C---:B----4-:R-:W-:Y:S01]  /*8270*/  FMUL R4, R38.reuse, R4 ;  /* 0x0000000426047220 */ /* 0x050fe20000400000 */
[C---:B------:R-:W-:Y:S01]  /*8280*/  FMUL R5, R38.reuse, R5 ;  /* 0x0000000526057220 */ /* 0x040fe20000400000 */
[C---:B------:R-:W-:Y:S01]  /*8290*/  FMUL R8, R38.reuse, R8 ;  /* 0x0000000826087220 */ /* 0x040fe20000400000 */
[C---:B------:R-:W-:Y:S01]  /*82a0*/  FMUL R9, R38.reuse, R9 ;  /* 0x0000000926097220 */ /* 0x040fe20000400000 */
[C---:B------:R-:W-:Y:S01]  /*82b0*/  FFMA R4, R39.reuse, R0, R4 ;  /* 0x0000000027047223 */ /* 0x040fe20000000004 */
[C---:B------:R-:W-:Y:S01]  /*82c0*/  FFMA R5, R39.reuse, R2, R5 ;  /* 0x0000000227057223 */ /* 0x040fe20000000005 */
[C---:B------:R-:W-:Y:S01]  /*82d0*/  FMUL R12, R38.reuse, R12 ;  /* 0x0000000c260c7220 */ /* 0x040fe20000400000 */
        /* <DEDUP_REMOVED lines=10> */
[----:B------:R-:W-:Y:S02]  /*8380*/  HADD2.F32 R44, -RZ, R44.H1_H1 ;  /* 0x3000002cff2c7230 */ /* 0x000fe40000004100 */
[C---:B------:R-:W-:Y:S01]  /*8390*/  FMUL R10, R38.reuse, R10 ;  /* 0x0000000a260a7220 */ /* 0x040fe20000400000 */
[C---:B------:R-:W-:Y:S01]  /*83a0*/  FFMA R6, R39.reuse, R3, R6 ;  /* 0x0000000327067223 */ /* 0x040fe20000000006 */
[C---:B------:R-:W-:Y:S01]  /*83b0*/  FFMA R7, R39.reuse, R40, R7 ;  /* 0x0000002827077223 */ /* 0x040fe20000000007 */
[C---:B------:R-:W-:Y:S01]  /*83c0*/  FFMA R8, R39.reuse, R41, R8 ;  /* 0x0000002927087223 */ /* 0x040fe20000000008 */
[C---:B------:R-:W-:Y:S01]  /*83d0*/  FFMA R9, R39.reuse, R42, R9 ;  /* 0x0000002a27097223 */ /* 0x040fe20000000009 */
[----:B------:R-:W-:Y:S01]  /*83e0*/  FFMA R10, R39, R43, R10 ;  /* 0x0000002b270a7223 */ /* 0x000fe2000000000a */
[--C-:B------:R-:W-:Y:S01]  /*83f0*/  HADD2.F32 R40, -RZ, R65.reuse.H0_H0 ;  /* 0x20000041ff287230 */ /* 0x100fe20000004100 */
[----:B------:R-:W-:Y:S01]  /*8400*/  F2FP.SATFINITE.E5M2.F32.PACK_AB_MERGE_C R86, R7, R6, RZ ;  /* 0x000000060756723e */ /* 0x000fe200048060ff */
[C---:B------:R-:W-:Y:S01]  /*8410*/  FMUL R7, R38.reuse, R24 ;  /* 0x0000001826077220 */ /* 0x040fe20000400000 */
[C---:B------:R-:W-:Y:S01]  /*8420*/  FMUL R24, R38.reuse, R29 ;  /* 0x0000001d26187220 */ /* 0x040fe20000400000 */
[C---:B------:R-:W-:Y:S01]  /*8430*/  FMUL R29, R38.reuse, R34 ;  /* 0x00000022261d7220 */ /* 0x040fe20000400000 */
[----:B------:R-:W-:Y:S02]  /*8440*/  HADD2.F32 R65, -RZ, R65.H1_H1 ;  /* 0x30000041ff417230 */ /* 0x000fe40000004100 */
[C---:B------:R-:W-:Y:S01]  /*8450*/  FMUL R11, R38.reuse, R11 ;  /* 0x0000000b260b7220 */ /* 0x040fe20000400000 */
[--C-:B------:R-:W-:Y:S02]  /*8460*/  HADD2.F32 R47, -RZ, R48.reuse.H0_H0 ;  /* 0x20000030ff2f7230 */ /* 0x100fe40000004100 */
[C---:B------:R-:W-:Y:S01]  /*8470*/  FMUL R14, R38.reuse, R14 ;  /* 0x0000000e260e7220 */ /* 0x040fe20000400000 */
[----:B------:R-:W-:Y:S02]  /*8480*/  HADD2.F32 R48, -RZ, R48.H1_H1 ;  /* 0x30000030ff307230 */ /* 0x000fe40000004100 */
[C---:B------:R-:W-:Y:S01]  /*8490*/  FFMA R11, R39.reuse, R44, R11 ;  /* 0x0000002c270b7223 */ /* 0x040fe2000000000b */
[C---:B------:R-:W-:Y:S01]  /*84a0*/  FFMA R12, R39.reuse, R45, R12 ;  /* 0x0000002d270c7223 */ /* 0x040fe2000000000c */
[C---:B------:R-:W-:Y:S01]  /*84b0*/  FFMA R13, R39.reuse, R46, R13 ;  /* 0x0000002e270d7223 */ /* 0x040fe2000000000d */
[----:B------:R-:W-:Y:S01]  /*84c0*/  FFMA R14, R39, R47, R14 ;  /* 0x0000002f270e7223 */ /* 0x000fe2000000000e */
[C---:B------:R-:W-:Y:S01]  /*84d0*/  FMUL R15, R38.reuse, R15 ;  /* 0x0000000f260f7220 */ /* 0x040fe20000400000 */
[--C-:B------:R-:W-:Y:S01]  /*84e0*/  HADD2.F32 R51, -RZ, R52.reuse.H0_H0 ;  /* 0x20000034ff337230 */ /* 0x100fe20000004100 */
[----:B------:R-:W-:Y:S01]  /*84f0*/  F2FP.SATFINITE.E5M2.F32.PACK_AB_MERGE_C R10, R11, R10, RZ ;  /* 0x0000000a0b0a723e */ /* 0x000fe200048060ff */
[----:B------:R-:W-:Y:S02]  /*8500*/  HADD2.F32 R52, -RZ, R52.H1_H1 ;  /* 0x30000034ff347230 */ /* 0x000fe40000004100 */
[C---:B------:R-:W-:Y:S01]  /*8510*/  FFMA R15, R39.reuse, R48, R15 ;  /* 0x00000030270f7223 */ /* 0x040fe2000000000f */
[C---:B------:R-:W-:Y:S01]  /*8520*/  FFMA R16, R39.reuse, R49, R16 ;  /* 0x0000003127107223 */ /* 0x040fe20000000010 */
[C---:B------:R-:W-:Y:S01]  /*8530*/  FFMA R17, R39.reuse, R50, R17 ;  /* 0x0000003227117223 */ /* 0x040fe20000000011 */
[C---:B------:R-:W-:Y:S01]  /*8540*/  FMUL R18, R38.reuse, R18 ;  /* 0x0000001226127220 */ /* 0x040fe20000400000 */
[C---:B------:R-:W-:Y:S01]  /*8550*/  FMUL R19, R38.reuse, R19 ;  /* 0x0000001326137220 */ /* 0x040fe20000400000 */
[--C-:B------:R-:W-:Y:S02]  /*8560*/  HADD2.F32 R55, -RZ, R56.reuse.H0_H0 ;  /* 0x20000038ff377230 */ /* 0x100fe40000004100 */
[C---:B------:R-:W-:Y:S01]  /*8570*/  FMUL R3, R38.reuse, R22 ;  /* 0x0000001626037220 */ /* 0x040fe20000400000 */
[C---:B------:R-:W-:Y:S01]  /*8580*/  FFMA R18, R39.reuse, R51, R18 ;  /* 0x0000003327127223 */ /* 0x040fe20000000012 */
[----:B------:R-:W-:Y:S02]  /*8590*/  HADD2.F32 R56, -RZ, R56.H1_H1 ;  /* 0x30000038ff387230 */ /* 0x000fe40000004100 */
[C---:B------:R-:W-:Y:S01]  /*85a0*/  FFMA R19, R39.reuse, R52, R19 ;  /* 0x0000003427137223 */ /* 0x040fe20000000013 */
[C---:B------:R-:W-:Y:S01]  /*85b0*/  FMUL R6, R38.reuse, R23 ;  /* 0x0000001726067220 */ /* 0x040fe20000400000 */
[C---:B------:R-:W-:Y:S01]  /*85c0*/  FFMA R0, R39.reuse, R53, R0 ;  /* 0x0000003527007223 */ /* 0x040fe20000000000 */
[C---:B------:R-:W-:Y:S01]  /*85d0*/  FFMA R2, R39.reuse, R54, R2 ;  /* 0x0000003627027223 */ /* 0x040fe20000000002 */
[--C-:B------:R-:W-:Y:S02]  /*85e0*/  HADD2.F32 R59, -RZ, R60.reuse.H0_H0 ;  /* 0x2000003cff3b7230 */ /* 0x100fe40000004100 */
[C---:B------:R-:W-:Y:S01]  /*85f0*/  FFMA R3, R39.reuse, R55, R3 ;  /* 0x0000003727037223 */ /* 0x040fe20000000003 */
[----:B------:R-:W-:Y:S02]  /*8600*/  HADD2.F32 R60, -RZ, R60.H1_H1 ;  /* 0x3000003cff3c7230 */ /* 0x000fe40000004100 */
[C---:B------:R-:W-:Y:S01]  /*8610*/  FMUL R21, R38.reuse, R26 ;  /* 0x0000001a26157220 */ /* 0x040fe20000400000 */
[C---:B------:R-:W-:Y:S01]  /*8620*/  FMUL R22, R38.reuse, R27 ;  /* 0x0000001b26167220 */ /* 0x040fe20000400000 */
[C---:B------:R-:W-:Y:S01]  /*8630*/  FFMA R6, R39.reuse, R56, R6 ;  /* 0x0000003827067223 */ /* 0x040fe20000000006 */
[C---:B------:R-:W-:Y:S01]  /*8640*/  FFMA R7, R39.reuse, R57, R7 ;  /* 0x0000003927077223 */ /* 0x040fe20000000007 */
[C---:B------:R-:W-:Y:S01]  /*8650*/  FMUL R23, R38.reuse, R28 ;  /* 0x0000001c26177220 */ /* 0x040fe20000400000 */
[C---:B------:R-:W-:Y:S01]  /*8660*/  FFMA R20, R39.reuse, R58, R20 ;  /* 0x0000003a27147223 */ /* 0x040fe20000000014 */
[--C-:B------:R-:W-:Y:S02]  /*8670*/  HADD2.F32 R63, -RZ, R64.reuse.H0_H0 ;  /* 0x20000040ff3f7230 */ /* 0x100fe40000004100 */
[C---:B------:R-:W-:Y:S01]  /*8680*/  FFMA R21, R39.reuse, R59, R21 ;  /* 0x0000003b27157223 */ /* 0x040fe20000000015 */
[----:B------:R-:W-:Y:S02]  /*8690*/  HADD2.F32 R64, -RZ, R64.H1_H1 ;  /* 0x30000040ff407230 */ /* 0x000fe40000004100 */
[C---:B------:R-:W-:Y:S01]  /*86a0*/  FFMA R22, R39.reuse, R60, R22 ;  /* 0x0000003c27167223 */ /* 0x040fe20000000016 */
[C---:B------:R-:W-:Y:S01]  /*86b0*/  FMUL R26, R38.reuse, R31 ;  /* 0x0000001f261a7220 */ /* 0x040fe20000400000 */
[C---:B------:R-:W-:Y:S01]  /*86c0*/  FMUL R27, R38.reuse, R32 ;  /* 0x00000020261b7220 */ /* 0x040fe20000400000 */
[C---:B------:R-:W-:Y:S01]  /*86d0*/  FFMA R23, R39.reuse, R61, R23 ;  /* 0x0000003d27177223 */ /* 0x040fe20000000017 */
[----:B------:R-:W-:Y:S01]  /*86e0*/  FMUL R28, R38, R33 ;  /* 0x00000021261c7220 */ /* 0x000fe20000400000 */
[C---:B------:R-:W-:Y:S01]  /*86f0*/  FFMA R24, R39.reuse, R62, R24 ;  /* 0x0000003e27187223 */ /* 0x040fe20000000018 */
[--C-:B------:R-:W-:Y:S02]  /*8700*/  HADD2.F32 R66, -RZ, R67.reuse.H0_H0 ;  /* 0x20000043ff427230 */ /* 0x100fe40000004100 */
[C---:B------:R-:W-:Y:S01]  /*8710*/  FFMA R25, R39.reuse, R63, R25 ;  /* 0x0000003f27197223 */ /* 0x040fe20000000019 */
[----:B------:R-:W-:Y:S02]  /*8720*/  HADD2.F32 R67, -RZ, R67.H1_H1 ;  /* 0x30000043ff437230 */ /* 0x000fe40000004100 */
[----:B------:R-:W-:Y:S01]  /*8730*/  FFMA R26, R39, R64, R26 ;  /* 0x00000040271a7223 */ /* 0x000fe2000000001a */
[----:B------:R-:W-:Y:S01]  /*8740*/  F2FP.SATFINITE.E5M2.F32.PACK_AB_MERGE_C R14, R15, R14, RZ ;  /* 0x0000000e0f0e723e */ /* 0x000fe200048060ff */
[----:B------:R-:W-:Y:S01]  /*8750*/  FFMA R27, R39, R40, R27 ;  /* 0x00000028271b7223 */ /* 0x000fe2000000001b */
[----:B------:R-:W-:Y:S01]  /*8760*/  F2FP.SATFINITE.E5M2.F32.PACK_AB_MERGE_C R18, R19, R18, RZ ;  /* 0x000000121312723e */ /* 0x000fe200048060ff */
[C---:B------:R-:W-:Y:S01]  /*8770*/  FFMA R28, R39.reuse, R65, R28 ;  /* 0x00000041271c7223 */ /* 0x040fe2000000001c */
[C---:B------:R-:W-:Y:S01]  /*8780*/  FFMA R29, R39.reuse, R66, R29 ;  /* 0x00000042271d7223 */ /* 0x040fe2000000001d */
[----:B------:R-:W-:Y:S01]  /*8790*/  FFMA R30, R39, R67, R30 ;  /* 0x00000043271e7223 */ /* 0x000fe2000000001e */
[----:B------:R-:W-:Y:S02]  /*87a0*/  F2FP.SATFINITE.E5M2.F32.PACK_AB_MERGE_C R32, R5, R4, R86 ;  /* 0x000000040520723e */ /* 0x000fe40004806056 */
[----:B------:R-:W-:Y:S02]  /*87b0*/  F2FP.SATFINITE.E5M2.F32.PACK_AB_MERGE_C R33, R9, R8, R10 ;  /* 0x000000080921723e */ /* 0x000fe4000480600a */
[----:B------:R-:W-:Y:S02]  /*87c0*/  F2FP.SATFINITE.E5M2.F32.PACK_AB_MERGE_C R34, R13, R12, R14 ;  /* 0x0000000c0d22723e */ /* 0x000fe4000480600e */
[----:B------:R-:W-:Y:S02]  /*87d0*/  F2FP.SATFINITE.E5M2.F32.PACK_AB_MERGE_C R35, R17, R16, R18 ;  /* 0x000000101123723e */ /* 0x000fe40004806012 */
[----:B------:R-:W-:Y:S02]  /*87e0*/  F2FP.SATFINITE.E5M2.F32.PACK_AB_MERGE_C R3, R6, R3, RZ ;  /* 0x000000030603723e */ /* 0x000fe400048060ff */
[----:B------:R-:W-:Y:S01]  /*87f0*/  F2FP.SATFINITE.E5M2.F32.PACK_AB_MERGE_C R5, R22, R21, RZ ;  /* 0x000000151605723e */ /* 0x000fe200048060ff */
[----:B------:R1:W-:Y:S01]  /*8800*/  STS.128 [R78+UR44+0x1600], R32 ;  /* 0x001600204e007988 */ /* 0x0003e20008000c2c */
[----:B------:R-:W-:Y:S02]  /*8810*/  F2FP.SATFINITE.E5M2.F32.PACK_AB_MERGE_C R6, R26, R25, RZ ;  /* 0x000000191a06723e */ /* 0x000fe400048060ff */
[----:B------:R-:W-:Y:S02]  /*8820*/  F2FP.SATFINITE.E5M2.F32.PACK_AB_MERGE_C R29, R30, R29, RZ ;  /* 0x0000001d1e1d723e */ /* 0x000fe400048060ff */
[----:B------:R-:W-:Y:S02]  /*8830*/  F2FP.SATFINITE.E5M2.F32.PACK_AB_MERGE_C R5, R20, R7, R5 ;  /* 0x000000071405723e */ /* 0x000fe40004806005 */
[----:B------:R-:W-:Y:S02]  /*8840*/  F2FP.SATFINITE.E5M2.F32.PACK_AB_MERGE_C R4, R2, R0, R3 ;  /* 0x000000000204723e */ /* 0x000fe40004806003 */
[----:B------:R-:W-:Y:S02]  /*8850*/  F2FP.SATFINITE.E5M2.F32.PACK_AB_MERGE_C R6, R24, R23, R6 ;  /* 0x000000171806723e */ /* 0x000fe40004806006 */
[----:B------:R-:W-:Y:S05]  /*8860*/  F2FP.SATFINITE.E5M2.F32.PACK_AB_MERGE_C R7, R28, R27, R29 ;  /* 0x0000001b1c07723e */ /* 0x000fea000480601d */
[----:B------:R1:W-:Y:S01]  /*8870*/  STS.128 [R77+0x1010], R4 ;  /* 0x001010044d007388 */ /* 0x0003e20000000c00 */
[----:B------:R-:W-:Y:S01]  /*8880*/  @!PT LDS RZ, [RZ] ;  /* 0x00000000fffff984 */ /* 0x000fe20000000800 */
[----:B------:R-:W-:Y:S01]  /*8890*/  @!PT LDS RZ, [RZ] ;  /* 0x00000000fffff984 */ /* 0x000fe20000000800 */
[----:B------:R-:W-:Y:S01]  /*88a0*/  @!PT LDS RZ, [RZ] ;  /* 0x00000000fffff984 */ /* 0x000fe20000000800 */
[----:B------:R-:W-:Y:S01]  /*88b0*/  @!PT LDS RZ, [RZ] ;  /* 0x00000000fffff984 */ /* 0x000fe20000000800 */
[----:B------:R3:W-:Y:S07]  /*88c0*/  MEMBAR.ALL.CTA ;  /* 0x0000000000007992 */ /* 0x0007ee0000008000 */
[----:B---3--:R-:W3:Y:S02]  /*88d0*/  FENCE.VIEW.ASYNC.S ;  /* 0x00000000000073c6 */ /* 0x008ee40000000000 */
[----:B---3--:R-:W-:Y:S06]  /*88e0*/  BAR.SYNC.DEFER_BLOCKING 0x1, 0x80 ;  /* 0x0042000000007b1d */ /* 0x008fec0000010000 */
[----:B------:R-:W-:Y:S05]  /*88f0*/  @P0 BRA `(.L_x_151) ;  /* 0x0000000000300947 */ /* 0x000fea0003800000 */
[----:B------:R-:W-:Y:S02]  /*8900*/  UIADD3 UR4, UPT, UPT, UR44, 0x1600, URZ ;  /* 0x000016002c047890 */ /* 0x000fe4000fffe0ff */
[----:B------:R-:W-:Y:S02]  /*8910*/  USHF.L.U32 UR9, UR45, 0x6, URZ ;  /* 0x000000062d097899 */ /* 0x000fe400080006ff */
[----:B------:R-:W-:Y:S02]  /*8920*/  USHF.L.U32 UR10, UR46, 0x6, URZ ;  /* 0x000000062e0a7899 */ /* 0x000fe400080006ff */
[----:B------:R-:W-:Y:S01]  /*8930*/  MOV R85, UR4 ;  /* 0x0000000400557c02 */ /* 0x000fe20008000f00 */
[----:B------:R-:W-:Y:S01]  /*8940*/  UIADD3 UR4, UP0, UPT, UR62, 0x680, URZ ;  /* 0x000006803e047890 */ /* 0x000fe2000ff1e0ff */
[----:B------:R-:W-:Y:S02]  /*8950*/  UMOV UR11, UR36 ;  /* 0x00000024000b7c82 */ /* 0x000fe40008000000 */
[----:B------:R-:W-:Y:S01]  /*8960*/  R2UR UR8, R85 ;  /* 0x00000000550872ca */ /* 0x000fe200000e0000 */
[----:B------:R-:W-:Y:S11]  /*8970*/  UIADD3.X UR5, UPT, UPT, URZ, UR63, URZ, UP0, !UPT ;  /* 0x0000003fff057290 */ /* 0x000ff600087fe4ff */
[----:B------:R-:W-:Y:S01]  /*8980*/  @!UPT UIADD3 URZ, UPT, UPT, URZ, URZ, URZ ;  /* 0x000000fffffff290 */ /* 0x000fe2000fffe0ff */
[----:B------:R3:W-:Y:S01]  /*8990*/  UTMASTG.3D [UR8], [UR4] ;  /* 0x00000008040073b5 */ /* 0x0007e20008010000 */
[----:B------:R0:W-:Y:S01]  /*89a0*/  UTMACMDFLUSH ;  /* 0x00000000000079b7 */ /* 0x0001e20000000000 */
[----:B---3--:R-:W-:Y:S04]  /*89b0*/  DEPBAR.LE SB0, 0x0 ;  /* 0x000080000000791a */ /* 0x008fe80000000000 */
.L_x_151:
[----:B------:R-:W-:Y:S05]  /*89c0*/  BSYNC.RECONVERGENT B0 ;  /* 0x0000000000007941 */ /* 0x000fea0003800200 */
.L_x_150:
[----:B------:R-:W-:Y:S01]  /*89d0*/  BAR.SYNC.DEFER_BLOCKING 0x1, 0x80 ;  /* 0x0042000000007b1d */ /* 0x000fe20000010000 */
[----:B------:R-:W-:Y:S01]  /*89e0*/  ISETP.NE.AND P0, PT, R81, 0x2, PT ;  /* 0x000000025100780c */ /* 0x000fe20003f05270 */
[----:B------:R-:W-:Y:S01]  /*89f0*/  UISETP.NE.AND UP0, UPT, UR47, URZ, UPT ;  /* 0x000000ff2f00728c */ /* 0x000fe2000bf05270 */
[----:B------:R-:W-:Y:S01]  /*8a00*/  ISETP.NE.AND P1, PT, R36, 0x4, PT ;  /* 0x000000042400780c */ /* 0x000fe20003f25270 */
[----:B------:R-:W-:Y:S01]  /*8a10*/  UIADD3 UR45, UPT, UPT, UR37, UR60, URZ ;  /* 0x0000003c252d7290 */ /* 0x000fe2000fffe0ff */
[----:B------:R-:W-:Y:S01]  /*8a20*/  SEL R2, RZ, 0x1, P0 ;  /* 0x00000001ff027807 */ /* 0x000fe20000000000 */
[----:B------:R-:W-:Y:S01]  /*8a30*/  UIADD3 UR46, UPT, UPT, UR38, UR57, URZ ;  /* 0x00000039262e7290 */ /* 0x000fe2000fffe0ff */
[----:B------:R-:W-:Y:S02]  /*8a40*/  SEL R0, RZ, 0x1, P1 ;  /* 0x00000001ff007807 */ /* 0x000fe40000800000 */
[----:B------:R-:W-:Y:S02]  /*8a50*/  LOP3.LUT R83, R83, R2, RZ, 0x3c, !PT ;  /* 0x0000000253537212 */ /* 0x000fe400078e3cff */
[----:B------:R-:W-:Y:S02]  /*8a60*/  LOP3.LUT R84, R84, R0, RZ, 0x3c, !PT ;  /* 0x0000000054547212 */ /* 0x000fe400078e3cff */
[----:B------:R-:W-:Y:S02]  /*8a70*/  SEL R81, R81, RZ, P0 ;  /* 0x000000ff51517207 */ /* 0x000fe40000000000 */
[----:B------:R-:W-:Y:S01]  /*8a80*/  SEL R36, R36, RZ, P1 ;  /* 0x000000ff24247207 */ /* 0x000fe20000800000 */
[----:B------:R-:W-:Y:S01]  /*8a90*/  UMOV UR36, UR55 ;  /* 0x0000003700247c82 */ /* 0x000fe20008000000 */
[----:B------:R-:W-:Y:S05]  /*8aa0*/  BRA.U UP0, `(.L_x_152) ;  /* 0xffffffe5002c7547 */ /* 0x000fea000b83ffff */
[----:B------:R-:W-:Y:S05]  /*8ab0*/  EXIT ;  /* 0x000000000000794d */ /* 0x000fea0003800000 */
.L_x_25:
[----:B---3--:R3:W4:Y:S02]  /*8ac0*/  SYNCS.PHASECHK.TRANS64.TRYWAIT P0, [R0+URZ+0x3f0], R2 ;  /* 0x0003f002000075a7 */ /* 0x00872400080011ff */
[----:B----4-:R-:W-:Y:S05]  /*8ad0*/  @!P0 NANOSLEEP.SYNCS 0x989680 ;  /* 0x009896800000895d */ /* 0x010fea0003900000 */
[----:B------:R-:W4:Y:S02]  /*8ae0*/  @!P0 SYNCS.PHASECHK.TRANS64 P0, [R0+URZ+0x3f0], R2 ;  /* 0x0003f002000085a7 */ /* 0x000f2400080010ff */
[----:B----4-:R-:W-:Y:S05]  /*8af0*/  @!P0 BRA `(.L_x_25) ;  /* 0xfffffffc00f08947 */ /* 0x010fea000383ffff */
[----:B------:R-:W-:Y:S05]  /*8b00*/  BRA `(.L_x_153) ;  /* 0xffffff9400247947 */ /* 0x000fea000383ffff */
.L_x_28:
[----:B--2---:R-:W-:-:S07]  /*8b10*/  MOV R0, UR33 ;  /* 0x0000002100007c02 */ /* 0x004fce0008000f00 */
.L_x_154:
[----:B--2---:R2:W3:Y:S02]  /*8b20*/  SYNCS.PHASECHK.TRANS64.TRYWAIT P0, [R0+URZ+0x1b0], R3 ;  /* 0x0001b003000075a7 */ /* 0x0044e400080011ff */
[----:B---3--:R-:W-:Y:S05]  /*8b30*/  @!P0 NANOSLEEP.SYNCS 0x989680 ;  /* 0x009896800000895d */ /* 0x008fea0003900000 */
[----:B------:R-:W3:Y:S02]  /*8b40*/  @!P0 SYNCS.PHASECHK.TRANS64 P0, [R0+URZ+0x1b0], R3 ;  /* 0x0001b003000085a7 */ /* 0x000ee400080010ff */
[----:B---3--:R-:W-:Y:S05]  /*8b50*/  @!P0 BRA `(.L_x_154) ;  /* 0xfffffffc00f08947 */ /* 0x008fea000383ffff */
[----:B------:R-:W-:Y:S05]  /*8b60*/  BRA `(.L_x_27) ;  /* 0xffffff94006c7947 */ /* 0x000fea000383ffff */
.L_x_35:
[----:B-1----:R-:W-:-:S07]  /*8b70*/  MOV R0, UR17 ;  /* 0x0000001100007c02 */ /* 0x002fce0008000f00 */
.L_x_155:
[----:B-1----:R1:W2:Y:S02]  /*8b80*/  SYNCS.PHASECHK.TRANS64.TRYWAIT P0, [R0+URZ+0x1b0], R3 ;  /* 0x0001b003000075a7 */ /* 0x0022a400080011ff */
[----:B--2---:R-:W-:Y:S05]  /*8b90*/  @!P0 NANOSLEEP.SYNCS 0x989680 ;  /* 0x009896800000895d */ /* 0x004fea0003900000 */
[----:B------:R-:W2:Y:S02]  /*8ba0*/  @!P0 SYNCS.PHASECHK.TRANS64 P0, [R0+URZ+0x1b0], R3 ;  /* 0x0001b003000085a7 */ /* 0x000ea400080010ff */
[----:B--2---:R-:W-:Y:S05]  /*8bb0*/  @!P0 BRA `(.L_x_155) ;  /* 0xfffffffc00f08947 */ /* 0x004fea000383ffff */
[----:B------:R-:W-:Y:S05]  /*8bc0*/  BRA `(.L_x_34) ;  /* 0xffffff9800287947 */ /* 0x000fea000383ffff */
.L_x_40:
[----:B-1----:R1:W2:Y:S02]  /*8bd0*/  SYNCS.PHASECHK.TRANS64.TRYWAIT P0, [R3+URZ+0x380], R0 ;  /* 0x00038000030075a7 */ /* 0x0022a400080011ff */
[----:B--2---:R-:W-:Y:S05]  /*8be0*/  @!P0 NANOSLEEP.SYNCS 0x989680 ;  /* 0x009896800000895d */ /* 0x004fea0003900000 */
[----:B------:R-:W2:Y:S02]  /*8bf0*/  @!P0 SYNCS.PHASECHK.TRANS64 P0, [R3+URZ+0x380], R0 ;  /* 0x00038000030085a7 */ /* 0x000ea400080010ff */
[----:B--2---:R-:W-:Y:S05]  /*8c00*/  @!P0 BRA `(.L_x_40) ;  /* 0xfffffffc00f08947 */ /* 0x004fea000383ffff */
[----:B------:R-:W-:Y:S05]  /*8c10*/  BRA `(.L_x_156) ;  /* 0xffffff9800cc7947 */ /* 0x000fea000383ffff */
.L_x_44:
[----:B------:R-:W-:-:S07]  /*8c20*/  MOV R0, UR4 ;  /* 0x0000000400007c02 */ /* 0x000fce0008000f00 */
.L_x_157:
[----:B-1----:R1:W2:Y:S02]  /*8c30*/  SYNCS.PHASECHK.TRANS64.TRYWAIT P0, [R0+URZ], R2 ;  /* 0x00000002000075a7 */ /* 0x0022a400080011ff */
[----:B--2---:R-:W-:Y:S05]  /*8c40*/  @!P0 NANOSLEEP.SYNCS 0x989680 ;  /* 0x009896800000895d */ /* 0x004fea0003900000 */
[----:B------:R-:W2:Y:S02]  /*8c50*/  @!P0 SYNCS.PHASECHK.TRANS64 P0, [R0+URZ], R2 ;  /* 0x00000002000085a7 */ /* 0x000ea400080010ff */
[----:B--2---:R-:W-:Y:S05]  /*8c60*/  @!P0 BRA `(.L_x_157) ;  /* 0xfffffffc00f08947 */ /* 0x004fea000383ffff */
[----:B------:R-:W-:Y:S05]  /*8c70*/  BRA `(.L_x_158) ;  /* 0xffffffa000707947 */ /* 0x000fea000383ffff */
.L_x_45:
[----:B------:R-:W-:-:S07]  /*8c80*/  MOV R0, UR5 ;  /* 0x0000000500007c02 */ /* 0x000fce0008000f00 */
.L_x_159:
[----:B-1----:R1:W2:Y:S02]  /*8c90*/  SYNCS.PHASECHK.TRANS64.TRYWAIT P0, [R0+URZ], R3 ;  /* 0x00000003000075a7 */ /* 0x0022a400080011ff */
[----:B--2---:R-:W-:Y:S05]  /*8ca0*/  @!P0 NANOSLEEP.SYNCS 0x989680 ;  /* 0x009896800000895d */ /* 0x004fea0003900000 */
[----:B------:R-:W2:Y:S02]  /*8cb0*/  @!P0 SYNCS.PHASECHK.TRANS64 P0, [R0+URZ], R3 ;  /* 0x00000003000085a7 */ /* 0x000ea400080010ff */
[----:B--2---:R-:W-:Y:S05]  /*8cc0*/  @!P0 BRA `(.L_x_159) ;  /* 0xfffffffc00f08947 */ /* 0x004fea000383ffff */
[----:B------:R-:W-:Y:S05]  /*8cd0*/  BRA `(.L_x_160) ;  /* 0xffffffa0007c7947 */ /* 0x000fea000383ffff */
.L_x_46:
[----:B------:R-:W-:-:S07]  /*8ce0*/  MOV R0, UR5 ;  /* 0x0000000500007c02 */ /* 0x000fce0008000f00 */
.L_x_161:
[----:B-1----:R1:W2:Y:S02]  /*8cf0*/  SYNCS.PHASECHK.TRANS64.TRYWAIT P0, [R0+URZ], R3 ;  /* 0x00000003000075a7 */ /* 0x0022a400080011ff */
[----:B--2---:R-:W-:Y:S05]  /*8d00*/  @!P0 NANOSLEEP.SYNCS 0x989680 ;  /* 0x009896800000895d */ /* 0x004fea0003900000 */
[----:B------:R-:W2:Y:S02]  /*8d10*/  @!P0 SYNCS.PHASECHK.TRANS64 P0, [R0+URZ], R3 ;  /* 0x00000003000085a7 */ /* 0x000ea400080010ff */
[----:B--2---:R-:W-:Y:S05]  /*8d20*/  @!P0 BRA `(.L_x_161) ;  /* 0xfffffffc00f08947 */ /* 0x004fea000383ffff */
[----:B------:R-:W-:Y:S05]  /*8d30*/  BRA `(.L_x_162) ;  /* 0xffffffa000887947 */ /* 0x000fea000383ffff */
.L_x_47:
[----:B------:R-:W-:-:S07]  /*8d40*/  MOV R0, UR5 ;  /* 0x0000000500007c02 */ /* 0x000fce0008000f00 */
.L_x_163:
[----:B-1----:R1:W2:Y:S02]  /*8d50*/  SYNCS.PHASECHK.TRANS64.TRYWAIT P0, [R0+URZ], R3 ;  /* 0x00000003000075a7 */ /* 0x0022a400080011ff */
[----:B--2---:R-:W-:Y:S05]  /*8d60*/  @!P0 NANOSLEEP.SYNCS 0x989680 ;  /* 0x009896800000895d */ /* 0x004fea0003900000 */
[----:B------:R-:W2:Y:S02]  /*8d70*/  @!P0 SYNCS.PHASECHK.TRANS64 P0, [R0+URZ], R3 ;  /* 0x00000003000085a7 */ /* 0x000ea400080010ff */
[----:B--2---:R-:W-:Y:S05]  /*8d80*/  @!P0 BRA `(.L_x_163) ;  /* 0xfffffffc00f08947 */ /* 0x004fea000383ffff */
[----:B------:R-:W-:Y:S05]  /*8d90*/  BRA `(.L_x_164) ;  /* 0xffffffa000947947 */ /* 0x000fea000383ffff */
.L_x_48:
[----:B------:R-:W-:-:S07]  /*8da0*/  MOV R0, UR5 ;  /* 0x0000000500007c02 */ /* 0x000fce0008000f00 */
.L_x_165:
[----:B-1----:R1:W2:Y:S02]  /*8db0*/  SYNCS.PHASECHK.TRANS64.TRYWAIT P0, [R0+URZ], R3 ;  /* 0x00000003000075a7 */ /* 0x0022a400080011ff */
[----:B--2---:R-:W-:Y:S05]  /*8dc0*/  @!P0 NANOSLEEP.SYNCS 0x989680 ;  /* 0x009896800000895d */ /* 0x004fea0003900000 */
[----:B------:R-:W2:Y:S02]  /*8dd0*/  @!P0 SYNCS.PHASECHK.TRANS64 P0, [R0+URZ], R3 ;  /* 0x00000003000085a7 */ /* 0x000ea400080010ff */
[----:B--2---:R-:W-:Y:S05]  /*8de0*/  @!P0 BRA `(.L_x_165) ;  /* 0xfffffffc00f08947 */ /* 0x004fea000383ffff */
[----:B------:R-:W-:Y:S05]  /*8df0*/  BRA `(.L_x_166) ;  /* 0xffffffa000a07947 */ /* 0x000fea000383ffff */
.L_x_49:
[----:B------:R-:W-:-:S07]  /*8e00*/  MOV R0, UR5 ;  /* 0x0000000500007c02 */ /* 0x000fce0008000f00 */
.L_x_167:
[----:B-1----:R1:W2:Y:S02]  /*8e10*/  SYNCS.PHASECHK.TRANS64.TRYWAIT P0, [R0+URZ], R3 ;  /* 0x00000003000075a7 */ /* 0x0022a400080011ff */
[----:B--2---:R-:W-:Y:S05]  /*8e20*/  @!P0 NANOSLEEP.SYNCS 0x989680 ;  /* 0x009896800000895d */ /* 0x004fea0003900000 */
[----:B------:R-:W2:Y:S02]  /*8e30*/  @!P0 SYNCS.PHASECHK.TRANS64 P0, [R0+URZ], R3 ;  /* 0x00000003000085a7 */ /* 0x000ea400080010ff */
[----:B--2---:R-:W-:Y:S05]  /*8e40*/  @!P0 BRA `(.L_x_167) ;  /* 0xfffffffc00f08947 */ /* 0x004fea000383ffff */
[----:B------:R-:W-:Y:S05]  /*8e50*/  BRA `(.L_x_168) ;  /* 0xffffffa000ac7947 */ /* 0x000fea000383ffff */
.L_x_50:
[----:B------:R-:W-:-:S07]  /*8e60*/  MOV R0, UR5 ;  /* 0x0000000500007c02 */ /* 0x000fce0008000f00 */
.L_x_169:
[----:B-1----:R1:W2:Y:S02]  /*8e70*/  SYNCS.PHASECHK.TRANS64.TRYWAIT P0, [R0+URZ], R3 ;  /* 0x00000003000075a7 */ /* 0x0022a400080011ff */
[----:B--2---:R-:W-:Y:S05]  /*8e80*/  @!P0 NANOSLEEP.SYNCS 0x989680 ;  /* 0x009896800000895d */ /* 0x004fea0003900000 */
[----:B------:R-:W2:Y:S02]  /*8e90*/  @!P0 SYNCS.PHASECHK.TRANS64 P0, [R0+URZ], R3 ;  /* 0x00000003000085a7 */ /* 0x000ea400080010ff */
[----:B--2---:R-:W-:Y:S05]  /*8ea0*/  @!P0 BRA `(.L_x_169) ;  /* 0xfffffffc00f08947 */ /* 0x004fea000383ffff */
[----:B------:R-:W-:Y:S05]  /*8eb0*/  BRA `(.L_x_170) ;  /* 0xffffffa000b87947 */ /* 0x000fea000383ffff */
.L_x_51:
[----:B------:R-:W-:-:S07]  /*8ec0*/  MOV R0, UR5 ;  /* 0x0000000500007c02 */ /* 0x000fce0008000f00 */
.L_x_171:
[----:B-1----:R1:W2:Y:S02]  /*8ed0*/  SYNCS.PHASECHK.TRANS64.TRYWAIT P0, [R0+URZ], R3 ;  /* 0x00000003000075a7 */ /* 0x0022a400080011ff */
[----:B--2---:R-:W-:Y:S05]  /*8ee0*/  @!P0 NANOSLEEP.SYNCS 0x989680 ;  /* 0x009896800000895d */ /* 0x004fea0003900000 */
[----:B------:R-:W2:Y:S02]  /*8ef0*/  @!P0 SYNCS.PHASECHK.TRANS64 P0, [R0+URZ], R3 ;  /* 0x00000003000085a7 */ /* 0x000ea400080010ff */
[----:B--2---:R-:W-:Y:S05]  /*8f00*/  @!P0 BRA `(.L_x_171) ;  /* 0xfffffffc00f08947 */ /* 0x004fea000383ffff */
[----:B------:R-:W-:Y:S05]  /*8f10*/  BRA `(.L_x_172) ;  /* 0xffffffa000c47947 */ /* 0x000fea000383ffff */
.L_x_52:
[----:B------:R-:W-:-:S07]  /*8f20*/  MOV R0, UR5 ;  /* 0x0000000500007c02 */ /* 0x000fce0008000f00 */
.L_x_173:
[----:B-1----:R1:W2:Y:S02]  /*8f30*/  SYNCS.PHASECHK.TRANS64.TRYWAIT P0, [R0+URZ], R3 ;  /* 0x00000003000075a7 */ /* 0x0022a400080011ff */
[----:B--2---:R-:W-:Y:S05]  /*8f40*/  @!P0 NANOSLEEP.SYNCS 0x989680 ;  /* 0x009896800000895d */ /* 0x004fea0003900000 */
[----:B------:R-:W2:Y:S02]  /*8f50*/  @!P0 SYNCS.PHASECHK.TRANS64 P0, [R0+URZ], R3 ;  /* 0x00000003000085a7 */ /* 0x000ea400080010ff */
[----:B--2---:R-:W-:Y:S05]  /*8f60*/  @!P0 BRA `(.L_x_173) ;  /* 0xfffffffc00f08947 */ /* 0x004fea000383ffff */
[----:B------:R-:W-:Y:S05]  /*8f70*/  BRA `(.L_x_174) ;  /* 0xffffffa000d07947 */ /* 0x000fea000383ffff */
.L_x_53:
[----:B------:R-:W-:-:S07]  /*8f80*/  MOV R0, UR5 ;  /* 0x0000000500007c02 */ /* 0x000fce0008000f00 */
.L_x_175:
[----:B-1----:R1:W2:Y:S02]  /*8f90*/  SYNCS.PHASECHK.TRANS64.TRYWAIT P0, [R0+URZ], R3 ;  /* 0x00000003000075a7 */ /* 0x0022a400080011ff */
[----:B--2---:R-:W-:Y:S05]  /*8fa0*/  @!P0 NANOSLEEP.SYNCS 0x989680 ;  /* 0x009896800000895d */ /* 0x004fea0003900000 */
[----:B------:R-:W2:Y:S02]  /*8fb0*/  @!P0 SYNCS.PHASECHK.TRANS64 P0, [R0+URZ], R3 ;  /* 0x00000003000085a7 */ /* 0x000ea400080010ff */
[----:B--2---:R-:W-:Y:S05]  /*8fc0*/  @!P0 BRA `(.L_x_175) ;  /* 0xfffffffc00f08947 */ /* 0x004fea000383ffff */
[----:B------:R-:W-:Y:S05]  /*8fd0*/  BRA `(.L_x_176) ;  /* 0xffffffa000dc7947 */ /* 0x000fea000383ffff */
.L_x_54:
[----:B------:R-:W-:-:S07]  /*8fe0*/  MOV R0, UR5 ;  /* 0x0000000500007c02 */ /* 0x000fce0008000f00 */
.L_x_177:
[----:B-1----:R1:W2:Y:S02]  /*8ff0*/  SYNCS.PHASECHK.TRANS64.TRYWAIT P0, [R0+URZ], R3 ;  /* 0x00000003000075a7 */ /* 0x0022a400080011ff */
[----:B--2---:R-:W-:Y:S05]  /*9000*/  @!P0 NANOSLEEP.SYNCS 0x989680 ;  /* 0x009896800000895d */ /* 0x004fea0003900000 */
[----:B------:R-:W2:Y:S02]  /*9010*/  @!P0 SYNCS.PHASECHK.TRANS64 P0, [R0+URZ], R3 ;  /* 0x00000003000085a7 */ /* 0x000ea400080010ff */
[----:B--2---:R-:W-:Y:S05]  /*9020*/  @!P0 BRA `(.L_x_177) ;  /* 0xfffffffc00f08947 */ /* 0x004fea000383ffff */
[----:B------:R-:W-:Y:S05]  /*9030*/  BRA `(.L_x_178) ;  /* 0xffffffa000e87947 */ /* 0x000fea000383ffff */
.L_x_55:
[----:B------:R-:W-:-:S07]  /*9040*/  MOV R0, UR5 ;  /* 0x0000000500007c02 */ /* 0x000fce0008000f00 */
.L_x_179:
[----:B-1----:R1:W2:Y:S02]  /*9050*/  SYNCS.PHASECHK.TRANS64.TRYWAIT P0, [R0+URZ], R3 ;  /* 0x00000003000075a7 */ /* 0x0022a400080011ff */
[----:B--2---:R-:W-:Y:S05]  /*9060*/  @!P0 NANOSLEEP.SYNCS 0x989680 ;  /* 0x009896800000895d */ /* 0x004fea0003900000 */
[----:B------:R-:W2:Y:S02]  /*9070*/  @!P0 SYNCS.PHASECHK.TRANS64 P0, [R0+URZ], R3 ;  /* 0x00000003000085a7 */ /* 0x000ea400080010ff */
[----:B--2---:R-:W-:Y:S05]  /*9080*/  @!P0 BRA `(.L_x_179) ;  /* 0xfffffffc00f08947 */ /* 0x004fea000383ffff */
[----:B------:R-:W-:Y:S05]  /*9090*/  BRA `(.L_x_180) ;  /* 0xffffffa000f47947 */ /* 0x000fea000383ffff */
.L_x_56:
[----:B------:R-:W-:-:S07]  /*90a0*/  MOV R0, UR5 ;  /* 0x0000000500007c02 */ /* 0x000fce0008000f00 */
.L_x_181:
[----:B-1----:R1:W2:Y:S02]  /*90b0*/  SYNCS.PHASECHK.TRANS64.TRYWAIT P0, [R0+URZ], R3 ;  /* 0x00000003000075a7 */ /* 0x0022a400080011ff */
[----:B--2---:R-:W-:Y:S05]  /*90c0*/  @!P0 NANOSLEEP.SYNCS 0x989680 ;  /* 0x009896800000895d */ /* 0x004fea0003900000 */
[----:B------:R-:W2:Y:S02]  /*90d0*/  @!P0 SYNCS.PHASECHK.TRANS64 P0, [R0+URZ], R3 ;  /* 0x00000003000085a7 */ /* 0x000ea400080010ff */
[----:B--2---:R-:W-:Y:S05]  /*90e0*/  @!P0 BRA `(.L_x_181) ;  /* 0xfffffffc00f08947 */ /* 0x004fea000383ffff */
[----:B------:R-:W-:Y:S05]  /*90f0*/  BRA `(.L_x_182) ;  /* 0xffffffa400007947 */ /* 0x000fea000383ffff */
.L_x_57:
[----:B------:R-:W-:-:S07]  /*9100*/  MOV R0, UR5 ;  /* 0x0000000500007c02 */ /* 0x000fce0008000f00 */
.L_x_183:
[----:B-1----:R1:W2:Y:S02]  /*9110*/  SYNCS.PHASECHK.TRANS64.TRYWAIT P0, [R0+URZ], R3 ;  /* 0x00000003000075a7 */ /* 0x0022a400080011ff */
[----:B--2---:R-:W-:Y:S05]  /*9120*/  @!P0 NANOSLEEP.SYNCS 0x989680 ;  /* 0x009896800000895d */ /* 0x004fea0003900000 */
[----:B------:R-:W2:Y:S02]  /*9130*/  @!P0 SYNCS.PHASECHK.TRANS64 P0, [R0+URZ], R3 ;  /* 0x00000003000085a7 */ /* 0x000ea400080010ff */
[----:B--2---:R-:W-:Y:S05]  /*9140*/  @!P0 BRA `(.L_x_183) ;  /* 0xfffffffc00f08947 */ /* 0x004fea000383ffff */
[----:B------:R-:W-:Y:S05]  /*9150*/  BRA `(.L_x_184) ;  /* 0xffffffa4000c7947 */ /* 0x000fea000383ffff */
.L_x_58:
[----:B------:R-:W-:-:S07]  /*9160*/  MOV R0, UR5 ;  /* 0x0000000500007c02 */ /* 0x000fce0008000f00 */
.L_x_185:
[----:B-1----:R1:W2:Y:S02]  /*9170*/  SYNCS.PHASECHK.TRANS64.TRYWAIT P0, [R0+URZ], R3 ;  /* 0x00000003000075a7 */ /* 0x0022a400080011ff */
[----:B--2---:R-:W-:Y:S05]  /*9180*/  @!P0 NANOSLEEP.SYNCS 0x989680 ;  /* 0x009896800000895d */ /* 0x004fea0003900000 */
[----:B------:R-:W2:Y:S02]  /*9190*/  @!P0 SYNCS.PHASECHK.TRANS64 P0, [R0+URZ], R3 ;  /* 0x00000003000085a7 */ /* 0x000ea400080010ff */
[----:B--2---:R-:W-:Y:S05]  /*91a0*/  @!P0 BRA `(.L_x_185) ;  /* 0xfffffffc00f08947 */ /* 0x004fea000383ffff */
[----:B------:R-:W-:Y:S05]  /*91b0*/  BRA `(.L_x_186) ;  /* 0xffffffa400187947 */ /* 0x000fea000383ffff */
.L_x_59:
[----:B------:R-:W-:-:S07]  /*91c0*/  MOV R0, UR5 ;  /* 0x0000000500007c02 */ /* 0x000fce0008000f00 */
.L_x_187:
[----:B-1----:R1:W2:Y:S02]  /*91d0*/  SYNCS.PHASECHK.TRANS64.TRYWAIT P0, [R0+URZ], R3 ;  /* 0x00000003000075a7 */ /* 0x0022a400080011ff */
[----:B--2---:R-:W-:Y:S05]  /*91e0*/  @!P0 NANOSLEEP.SYNCS 0x989680 ;  /* 0x009896800000895d */ /* 0x004fea0003900000 */
[----:B------:R-:W2:Y:S02]  /*91f0*/  @!P0 SYNCS.PHASECHK.TRANS64 P0, [R0+URZ], R3 ;  /* 0x00000003000085a7 */ /* 0x000ea400080010ff */
[----:B--2---:R-:W-:Y:S05]  /*9200*/  @!P0 BRA `(.L_x_187) ;  /* 0xfffffffc00f08947 */ /* 0x004fea000383ffff */
[----:B------:R-:W-:Y:S05]  /*9210*/  BRA `(.L_x_188) ;  /* 0xffffffa400247947 */ /* 0x000fea000383ffff */
.L_x_60:
[----:B------:R-:W-:-:S07]  /*9220*/  MOV R0, UR5 ;  /* 0x0000000500007c02 */ /* 0x000fce0008000f00 */
.L_x_189:
[----:B-1----:R1:W2:Y:S02]  /*9230*/  SYNCS.PHASECHK.TRANS64.TRYWAIT P0, [R0+URZ], R3 ;  /* 0x00000003000075a7 */ /* 0x0022a400080011ff */
[----:B--2---:R-:W-:Y:S05]  /*9240*/  @!P0 NANOSLEEP.SYNCS 0x989680 ;  /* 0x009896800000895d */ /* 0x004fea0003900000 */
[----:B------:R-:W2:Y:S02]  /*9250*/  @!P0 SYNCS.PHASECHK.TRANS64 P0, [R0+URZ], R3 ;  /* 0x00000003000085a7 */ /* 0x000ea400080010ff */
[----:B--2---:R-:W-:Y:S05]  /*9260*/  @!P0 BRA `(.L_x_189) ;  /* 0xfffffffc00f08947 */ /* 0x004fea000383ffff */
[----:B------:R-:W-:Y:S05]  /*9270*/  BRA `(.L_x_190) ;  /* 0xffffffa400307947 */ /* 0x000fea000383ffff */
.L_x_61:
[----:B------:R-:W-:-:S07]  /*9280*/  MOV R0, UR5 ;  /* 0x0000000500007c02 */ /* 0x000fce0008000f00 */
.L_x_191:
[----:B-1----:R1:W2:Y:S02]  /*9290*/  SYNCS.PHASECHK.TRANS64.TRYWAIT P0, [R0+URZ], R3 ;  /* 0x00000003000075a7 */ /* 0x0022a400080011ff */
[----:B--2---:R-:W-:Y:S05]  /*92a0*/  @!P0 NANOSLEEP.SYNCS 0x989680 ;  /* 0x009896800000895d */ /* 0x004fea0003900000 */
[----:B------:R-:W2:Y:S02]  /*92b0*/  @!P0 SYNCS.PHASECHK.TRANS64 P0, [R0+URZ], R3 ;  /* 0x00000003000085a7 */ /* 0x000ea400080010ff */
[----:B--2---:R-:W-:Y:S05]  /*92c0*/  @!P0 BRA `(.L_x_191) ;  /* 0xfffffffc00f08947 */ /* 0x004fea000383ffff */
[----:B------:R-:W-:Y:S05]  /*92d0*/  BRA `(.L_x_192) ;  /* 0xffffffa4003c7947 */ /* 0x000fea000383ffff */
.L_x_62:
[----:B------:R-:W-:-:S07]  /*92e0*/  MOV R0, UR5 ;  /* 0x0000000500007c02 */ /* 0x000fce0008000f00 */
.L_x_193:
[----:B-1----:R1:W2:Y:S02]  /*92f0*/  SYNCS.PHASECHK.TRANS64.TRYWAIT P0, [R0+URZ], R3 ;  /* 0x00000003000075a7 */ /* 0x0022a400080011ff */
[----:B--2---:R-:W-:Y:S05]  /*9300*/  @!P0 NANOSLEEP.SYNCS 0x989680 ;  /* 0x009896800000895d */ /* 0x004fea0003900000 */
[----:B------:R-:W2:Y:S02]  /*9310*/  @!P0 SYNCS.PHASECHK.TRANS64 P0, [R0+URZ], R3 ;  /* 0x00000003000085a7 */ /* 0x000ea400080010ff */
[----:B--2---:R-:W-:Y:S05]  /*9320*/  @!P0 BRA `(.L_x_193) ;  /* 0xfffffffc00f08947 */ /* 0x004fea000383ffff */
[----:B------:R-:W-:Y:S05]  /*9330*/  BRA `(.L_x_194) ;  /* 0xffffffa400487947 */ /* 0x000fea000383ffff */
.L_x_63:
[----:B------:R-:W-:-:S07]  /*9340*/  MOV R0, UR5 ;  /* 0x0000000500007c02 */ /* 0x000fce0008000f00 */
.L_x_195:
[----:B-1----:R1:W2:Y:S02]  /*9350*/  SYNCS.PHASECHK.TRANS64.TRYWAIT P0, [R0+URZ], R3 ;  /* 0x00000003000075a7 */ /* 0x0022a400080011ff */
[----:B--2---:R-:W-:Y:S05]  /*9360*/  @!P0 NANOSLEEP.SYNCS 0x989680 ;  /* 0x009896800000895d */ /* 0x004fea0003900000 */
[----:B------:R-:W2:Y:S02]  /*9370*/  @!P0 SYNCS.PHASECHK.TRANS64 P0, [R0+URZ], R3 ;  /* 0x00000003000085a7 */ /* 0x000ea400080010ff */
[----:B--2---:R-:W-:Y:S05]  /*9380*/  @!P0 BRA `(.L_x_195) ;  /* 0xfffffffc00f08947 */ /* 0x004fea000383ffff */
[----:B------:R-:W-:Y:S05]  /*9390*/  BRA `(.L_x_196) ;  /* 0xffffffa400547947 */ /* 0x000fea000383ffff */
.L_x_64:
[----:B------:R-:W-:-:S07]  /*93a0*/  MOV R0, UR5 ;  /* 0x0000000500007c02 */ /* 0x000fce0008000f00 */
.L_x_197:
[----:B-1----:R1:W2:Y:S02]  /*93b0*/  SYNCS.PHASECHK.TRANS64.TRYWAIT P0, [R0+URZ], R3 ;  /* 0x00000003000075a7 */ /* 0x0022a400080011ff */
[----:B--2---:R-:W-:Y:S05]  /*93c0*/  @!P0 NANOSLEEP.SYNCS 0x989680 ;  /* 0x009896800000895d */ /* 0x004fea0003900000 */
[----:B------:R-:W2:Y:S02]  /*93d0*/  @!P0 SYNCS.PHASECHK.TRANS64 P0, [R0+URZ], R3 ;  /* 0x00000003000085a7 */ /* 0x000ea400080010ff */
[----:B--2---:R-:W-:Y:S05]  /*93e0*/  @!P0 BRA `(.L_x_197) ;  /* 0xfffffffc00f08947 */ /* 0x004fea000383ffff */
[----:B------:R-:W-:Y:S05]  /*93f0*/  BRA `(.L_x_198) ;  /* 0xffffffa400607947 */ /* 0x000fea000383ffff */
.L_x_65:
[----:B------:R-:W-:-:S07]  /*9400*/  MOV R0, UR5 ;  /* 0x0000000500007c02 */ /* 0x000fce0008000f00 */
.L_x_199:
[----:B-1----:R1:W2:Y:S02]  /*9410*/  SYNCS.PHASECHK.TRANS64.TRYWAIT P0, [R0+URZ], R3 ;  /* 0x00000003000075a7 */ /* 0x0022a400080011ff */
[----:B--2---:R-:W-:Y:S05]  /*9420*/  @!P0 NANOSLEEP.SYNCS 0x989680 ;  /* 0x009896800000895d */ /* 0x004fea0003900000 */
[----:B------:R-:W2:Y:S02]  /*9430*/  @!P0 SYNCS.PHASECHK.TRANS64 P0, [R0+URZ], R3 ;  /* 0x00000003000085a7 */ /* 0x000ea400080010ff */
[----:B--2---:R-:W-:Y:S05]  /*9440*/  @!P0 BRA `(.L_x_199) ;  /* 0xfffffffc00f08947 */ /* 0x004fea000383ffff */
[----:B------:R-:W-:Y:S05]  /*9450*/  BRA `(.L_x_200) ;  /* 0xffffffa4006c7947 */ /* 0x000fea000383ffff */
.L_x_66:
[----:B------:R-:W-:-:S07]  /*9460*/  MOV R0, UR5 ;  /* 0x0000000500007c02 */ /* 0x000fce0008000f00 */
.L_x_201:
[----:B-1----:R1:W2:Y:S02]  /*9470*/  SYNCS.PHASECHK.TRANS64.TRYWAIT P0, [R0+URZ], R3 ;  /* 0x00000003000075a7 */ /* 0x0022a400080011ff */
[----:B--2---:R-:W-:Y:S05]  /*9480*/  @!P0 NANOSLEEP.SYNCS 0x989680 ;  /* 0x009896800000895d */ /* 0x004fea0003900000 */
[----:B------:R-:W2:Y:S02]  /*9490*/  @!P0 SYNCS.PHASECHK.TRANS64 P0, [R0+URZ], R3 ;  /* 0x00000003000085a7 */ /* 0x000ea400080010ff */
[----:B--2---:R-:W-:Y:S05]  /*94a0*/  @!P0 BRA `(.L_x_201) ;  /* 0xfffffffc00f08947 */ /* 0x004fea000383ffff */
[----:B------:R-:W-:Y:S05]  /*94b0*/  BRA `(.L_x_202) ;  /* 0xffffffa400787947 */ /* 0x000fea000383ffff */
.L_x_67:
[----:B------:R-:W-:-:S07]  /*94c0*/  MOV R0, UR5 ;  /* 0x0000000500007c02 */ /* 0x000fce0008000f00 */
.L_x_203:
[----:B-1----:R1:W2:Y:S02]  /*94d0*/  SYNCS.PHASECHK.TRANS64.TRYWAIT P0, [R0+URZ], R3 ;  /* 0x00000003000075a7 */ /* 0x0022a400080011ff */
[----:B--2---:R-:W-:Y:S05]  /*94e0*/  @!P0 NANOSLEEP.SYNCS 0x989680 ;  /* 0x009896800000895d */ /* 0x004fea0003900000 */
[----:B------:R-:W2:Y:S02]  /*94f0*/  @!P0 SYNCS.PHASECHK.TRANS64 P0, [R0+URZ], R3 ;  /* 0x00000003000085a7 */ /* 0x000ea400080010ff */
[----:B--2---:R-:W-:Y:S05]  /*9500*/  @!P0 BRA `(.L_x_203) ;  /* 0xfffffffc00f08947 */ /* 0x004fea000383ffff */
[----:B------:R-:W-:Y:S05]  /*9510*/  BRA `(.L_x_204) ;  /* 0xffffffa400847947 */ /* 0x000fea000383ffff */
.L_x_68:
[----:B------:R-:W-:-:S07]  /*9520*/  MOV R0, UR5 ;  /* 0x0000000500007c02 */ /* 0x000fce0008000f00 */
.L_x_205:
[----:B-1----:R1:W2:Y:S02]  /*9530*/  SYNCS.PHASECHK.TRANS64.TRYWAIT P0, [R0+URZ], R3 ;  /* 0x00000003000075a7 */ /* 0x0022a400080011ff */
[----:B--2---:R-:W-:Y:S05]  /*9540*/  @!P0 NANOSLEEP.SYNCS 0x989680 ;  /* 0x009896800000895d */ /* 0x004fea0003900000 */
[----:B------:R-:W2:Y:S02]  /*9550*/  @!P0 SYNCS.PHASECHK.TRANS64 P0, [R0+URZ], R3 ;  /* 0x00000003000085a7 */ /* 0x000ea400080010ff */
[----:B--2---:R-:W-:Y:S05]  /*9560*/  @!P0 BRA `(.L_x_205) ;  /* 0xfffffffc00f08947 */ /* 0x004fea000383ffff */
[----:B------:R-:W-:Y:S05]  /*9570*/  BRA `(.L_x_206) ;  /* 0xffffffa400907947 */ /* 0x000fea000383ffff */
.L_x_69:
[----:B------:R-:W-:-:S07]  /*9580*/  MOV R0, UR5 ;  /* 0x0000000500007c02 */ /* 0x000fce0008000f00 */
.L_x_207:
[----:B-1----:R1:W2:Y:S02]  /*9590*/  SYNCS.PHASECHK.TRANS64.TRYWAIT P0, [R0+URZ], R3 ;  /* 0x00000003000075a7 */ /* 0x0022a400080011ff */
[----:B--2---:R-:W-:Y:S05]  /*95a0*/  @!P0 NANOSLEEP.SYNCS 0x989680 ;  /* 0x009896800000895d */ /* 0x004fea0003900000 */
[----:B------:R-:W2:Y:S02]  /*95b0*/  @!P0 SYNCS.PHASECHK.TRANS64 P0, [R0+URZ], R3 ;  /* 0x00000003000085a7 */ /* 0x000ea400080010ff */
[----:B--2---:R-:W-:Y:S05]  /*95c0*/  @!P0 BRA `(.L_x_207) ;  /* 0xfffffffc00f08947 */ /* 0x004fea000383ffff */
[----:B------:R-:W-:Y:S05]  /*95d0*/  BRA `(.L_x_208) ;  /* 0xffffffa4009c7947 */ /* 0x000fea000383ffff */
.L_x_70:
[----:B------:R-:W-:-:S07]  /*95e0*/  MOV R0, UR5 ;  /* 0x0000000500007c02 */ /* 0x000fce0008000f00 */
.L_x_209:
[----:B-1----:R1:W2:Y:S02]  /*95f0*/  SYNCS.PHASECHK.TRANS64.TRYWAIT P0, [R0+URZ], R3 ;  /* 0x00000003000075a7 */ /* 0x0022a400080011ff */
[----:B--2---:R-:W-:Y:S05]  /*9600*/  @!P0 NANOSLEEP.SYNCS 0x989680 ;  /* 0x009896800000895d */ /* 0x004fea0003900000 */
[----:B------:R-:W2:Y:S02]  /*9610*/  @!P0 SYNCS.PHASECHK.TRANS64 P0, [R0+URZ], R3 ;  /* 0x00000003000085a7 */ /* 0x000ea400080010ff */
[----:B--2---:R-:W-:Y:S05]  /*9620*/  @!P0 BRA `(.L_x_209) ;  /* 0xfffffffc00f08947 */ /* 0x004fea000383ffff */
[----:B------:R-:W-:Y:S05]  /*9630*/  BRA `(.L_x_210) ;  /* 0xffffffa400a87947 */ /* 0x000fea000383ffff */
.L_x_71:
[----:B------:R-:W-:-:S07]  /*9640*/  MOV R0, UR5 ;  /* 0x0000000500007c02 */ /* 0x000fce0008000f00 */
.L_x_211:
[----:B-1----:R1:W2:Y:S02]  /*9650*/  SYNCS.PHASECHK.TRANS64.TRYWAIT P0, [R0+URZ], R3 ;  /* 0x00000003000075a7 */ /* 0x0022a400080011ff */
[----:B--2---:R-:W-:Y:S05]  /*9660*/  @!P0 NANOSLEEP.SYNCS 0x989680 ;  /* 0x009896800000895d */ /* 0x004fea0003900000 */
[----:B------:R-:W2:Y:S02]  /*9670*/  @!P0 SYNCS.PHASECHK.TRANS64 P0, [R0+URZ], R3 ;  /* 0x00000003000085a7 */ /* 0x000ea400080010ff */
[----:B--2---:R-:W-:Y:S05]  /*9680*/  @!P0 BRA `(.L_x_211) ;  /* 0xfffffffc00f08947 */ /* 0x004fea000383ffff */
[----:B------:R-:W-:Y:S05]  /*9690*/  BRA `(.L_x_212) ;  /* 0xffffffa400b47947 */ /* 0x000fea000383ffff */
.L_x_72:
[----:B------:R-:W-:-:S07]  /*96a0*/  MOV R0, UR5 ;  /* 0x0000000500007c02 */ /* 0x000fce0008000f00 */
.L_x_213:
[----:B-1----:R1:W2:Y:S02]  /*96b0*/  SYNCS.PHASECHK.TRANS64.TRYWAIT P0, [R0+URZ], R3 ;  /* 0x00000003000075a7 */ /* 0x0022a400080011ff */
[----:B--2---:R-:W-:Y:S05]  /*96c0*/  @!P0 NANOSLEEP.SYNCS 0x989680 ;  /* 0x009896800000895d */ /* 0x004fea0003900000 */
[----:B------:R-:W2:Y:S02]  /*96d0*/  @!P0 SYNCS.PHASECHK.TRANS64 P0, [R0+URZ], R3 ;  /* 0x00000003000085a7 */ /* 0x000ea400080010ff */
[----:B--2---:R-:W-:Y:S05]  /*96e0*/  @!P0 BRA `(.L_x_213) ;  /* 0xfffffffc00f08947 */ /* 0x004fea000383ffff */
[----:B------:R-:W-:Y:S05]  /*96f0*/  BRA `(.L_x_214) ;  /* 0xffffffa400c07947 */ /* 0x000fea000383ffff */
.L_x_73:
[----:B------:R-:W-:-:S07]  /*9700*/  MOV R0, UR5 ;  /* 0x0000000500007c02 */ /* 0x000fce0008000f00 */
.L_x_215:
[----:B-1----:R1:W2:Y:S02]  /*9710*/  SYNCS.PHASECHK.TRANS64.TRYWAIT P0, [R0+URZ], R3 ;  /* 0x00000003000075a7 */ /* 0x0022a400080011ff */
[----:B--2---:R-:W-:Y:S05]  /*9720*/  @!P0 NANOSLEEP.SYNCS 0x989680 ;  /* 0x009896800000895d */ /* 0x004fea0003900000 */
[----:B------:R-:W2:Y:S02]  /*9730*/  @!P0 SYNCS.PHASECHK.TRANS64 P0, [R0+URZ], R3 ;  /* 0x00000003000085a7 */ /* 0x000ea400080010ff */
[----:B--2---:R-:W-:Y:S05]  /*9740*/  @!P0 BRA `(.L_x_215) ;  /* 0xfffffffc00f08947 */ /* 0x004fea000383ffff */
[----:B------:R-:W-:Y:S05]  /*9750*/  BRA `(.L_x_216) ;  /* 0xffffffa400cc7947 */ /* 0x000fea000383ffff */
.L_x_74:
[----:B------:R-:W-:-:S07]  /*9760*/  MOV R0, UR5 ;  /* 0x0000000500007c02 */ /* 0x000fce0008000f00 */
.L_x_217:
[----:B-1----:R1:W2:Y:S02]  /*9770*/  SYNCS.PHASECHK.TRANS64.TRYWAIT P0, [R0+URZ], R3 ;  /* 0x00000003000075a7 */ /* 0x0022a400080011ff */
[----:B--2---:R-:W-:Y:S05]  /*9780*/  @!P0 NANOSLEEP.SYNCS 0x989680 ;  /* 0x009896800000895d */ /* 0x004fea0003900000 */
[----:B------:R-:W2:Y:S02]  /*9790*/  @!P0 SYNCS.PHASECHK.TRANS64 P0, [R0+URZ], R3 ;  /* 0x00000003000085a7 */ /* 0x000ea400080010ff */
[----:B--2---:R-:W-:Y:S05]  /*97a0*/  @!P0 BRA `(.L_x_217) ;  /* 0xfffffffc00f08947 */ /* 0x004fea000383ffff */
[----:B------:R-:W-:Y:S05]  /*97b0*/  BRA `(.L_x_218) ;  /* 0xffffffa400d87947 */ /* 0x000fea000383ffff */
.L_x_75:
[----:B------:R-:W-:-:S07]  /*97c0*/  MOV R0, UR5 ;  /* 0x0000000500007c02 */ /* 0x000fce0008000f00 */
.L_x_219:
[----:B-1----:R1:W2:Y:S02]  /*97d0*/  SYNCS.PHASECHK.TRANS64.TRYWAIT P0, [R0+URZ], R3 ;  /* 0x00000003000075a7 */ /* 0x0022a400080011ff */
[----:B--2---:R-:W-:Y:S05]  /*97e0*/  @!P0 NANOSLEEP.SYNCS 0x989680 ;  /* 0x009896800000895d */ /* 0x004fea0003900000 */
[----:B------:R-:W2:Y:S02]  /*97f0*/  @!P0 SYNCS.PHASECHK.TRANS64 P0, [R0+URZ], R3 ;  /* 0x00000003000085a7 */ /* 0x000ea400080010ff */
[----:B--2---:R-:W-:Y:S05]  /*9800*/  @!P0 BRA `(.L_x_219) ;  /* 0xfffffffc00f08947 */ /* 0x004fea000383ffff */
[----:B------:R-:W-:Y:S05]  /*9810*/  BRA `(.L_x_220) ;  /* 0xffffffa400e47947 */ /* 0x000fea000383ffff */
.L_x_76:
[----:B------:R-:W-:-:S07]  /*9820*/  MOV R0, UR5 ;  /* 0x0000000500007c02 */ /* 0x000fce0008000f00 */
.L_x_221:
[----:B-1----:R1:W2:Y:S02]  /*9830*/  SYNCS.PHASECHK.TRANS64.TRYWAIT P0, [R0+URZ], R3 ;  /* 0x00000003000075a7 */ /* 0x0022a400080011ff */
[----:B--2---:R-:W-:Y:S05]  /*9840*/  @!P0 NANOSLEEP.SYNCS 0x989680 ;  /* 0x009896800000895d */ /* 0x004fea0003900000 */
[----:B------:R-:W2:Y:S02]  /*9850*/  @!P0 SYNCS.PHASECHK.TRANS64 P0, [R0+URZ], R3 ;  /* 0x00000003000085a7 */ /* 0x000ea400080010ff */
[----:B--2---:R-:W-:Y:S05]  /*9860*/  @!P0 BRA `(.L_x_221) ;  /* 0xfffffffc00f08947 */ /* 0x004fea000383ffff */
[----:B------:R-:W-:Y:S05]  /*9870*/  BRA `(.L_x_222) ;  /* 0xffffffa400f07947 */ /* 0x000fea000383ffff */
.L_x_77:
[----:B------:R-:W-:-:S07]  /*9880*/  MOV R0, UR5 ;  /* 0x0000000500007c02 */ /* 0x000fce0008000f00 */
.L_x_223:
[----:B-1----:R1:W2:Y:S02]  /*9890*/  SYNCS.PHASECHK.TRANS64.TRYWAIT P0, [R0+URZ], R3 ;  /* 0x00000003000075a7 */ /* 0x0022a400080011ff */
[----:B--2---:R-:W-:Y:S05]  /*98a0*/  @!P0 NANOSLEEP.SYNCS 0x989680 ;  /* 0x009896800000895d */ /* 0x004fea0003900000 */
[----:B------:R-:W2:Y:S02]  /*98b0*/  @!P0 SYNCS.PHASECHK.TRANS64 P0, [R0+URZ], R3 ;  /* 0x00000003000085a7 */ /* 0x000ea400080010ff */
[----:B--2---:R-:W-:Y:S05]  /*98c0*/  @!P0 BRA `(.L_x_223) ;  /* 0xfffffffc00f08947 */ /* 0x004fea000383ffff */
[----:B------:R-:W-:Y:S05]  /*98d0*/  BRA `(.L_x_224) ;  /* 0xffffffa400fc7947 */ /* 0x000fea000383ffff */
.L_x_78:
[----:B------:R-:W-:-:S07]  /*98e0*/  MOV R0, UR5 ;  /* 0x0000000500007c02 */ /* 0x000fce0008000f00 */
.L_x_225:
[----:B-1----:R1:W2:Y:S02]  /*98f0*/  SYNCS.PHASECHK.TRANS64.TRYWAIT P0, [R0+URZ], R3 ;  /* 0x00000003000075a7 */ /* 0x0022a400080011ff */
[----:B--2---:R-:W-:Y:S05]  /*9900*/  @!P0 NANOSLEEP.SYNCS 0x989680 ;  /* 0x009896800000895d */ /* 0x004fea0003900000 */
[----:B------:R-:W2:Y:S02]  /*9910*/  @!P0 SYNCS.PHASECHK.TRANS64 P0, [R0+URZ], R3 ;  /* 0x00000003000085a7 */ /* 0x000ea400080010ff */
[----:B--2---:R-:W-:Y:S05]  /*9920*/  @!P0 BRA `(.L_x_225) ;  /* 0xfffffffc00f08947 */ /* 0x004fea000383ffff */
[----:B------:R-:W-:Y:S05]  /*9930*/  BRA `(.L_x_226) ;  /* 0xffffffa800087947 */ /* 0x000fea000383ffff */
.L_x_79:
[----:B------:R-:W-:-:S07]  /*9940*/  MOV R0, UR5 ;  /* 0x0000000500007c02 */ /* 0x000fce0008000f00 */
.L_x_227:
[----:B-1----:R1:W2:Y:S02]  /*9950*/  SYNCS.PHASECHK.TRANS64.TRYWAIT P0, [R0+URZ], R3 ;  /* 0x00000003000075a7 */ /* 0x0022a400080011ff */
[----:B--2---:R-:W-:Y:S05]  /*9960*/  @!P0 NANOSLEEP.SYNCS 0x989680 ;  /* 0x009896800000895d */ /* 0x004fea0003900000 */
[----:B------:R-:W2:Y:S02]  /*9970*/  @!P0 SYNCS.PHASECHK.TRANS64 P0, [R0+URZ], R3 ;  /* 0x00000003000085a7 */ /* 0x000ea400080010ff */
[----:B--2---:R-:W-:Y:S05]  /*9980*/  @!P0 BRA `(.L_x_227) ;  /* 0xfffffffc00f08947 */ /* 0x004fea000383ffff */
[----:B------:R-:W-:Y:S05]  /*9990*/  BRA `(.L_x_228) ;  /* 0xffffffa800147947 */ /* 0x000fea000383ffff */
.L_x_80:
[----:B------:R-:W-:-:S07]  /*99a0*/  MOV R0, UR5 ;  /* 0x0000000500007c02 */ /* 0x000fce0008000f00 */
.L_x_229:
[----:B-1----:R1:W2:Y:S02]  /*99b0*/  SYNCS.PHASECHK.TRANS64.TRYWAIT P0, [R0+URZ], R3 ;  /* 0x00000003000075a7 */ /* 0x0022a400080011ff */
[----:B--2---:R-:W-:Y:S05]  /*99c0*/  @!P0 NANOSLEEP.SYNCS 0x989680 ;  /* 0x009896800000895d */ /* 0x004fea0003900000 */
[----:B------:R-:W2:Y:S02]  /*99d0*/  @!P0 SYNCS.PHASECHK.TRANS64 P0, [R0+URZ], R3 ;  /* 0x00000003000085a7 */ /* 0x000ea400080010ff */
[----:B--2---:R-:W-:Y:S05]  /*99e0*/  @!P0 BRA `(.L_x_229) ;  /* 0xfffffffc00f08947 */ /* 0x004fea000383ffff */
[----:B------:R-:W-:Y:S05]  /*99f0*/  BRA `(.L_x_230) ;  /* 0xffffffa800207947 */ /* 0x000fea000383ffff */
.L_x_81:
[----:B------:R-:W-:-:S07]  /*9a00*/  MOV R0, UR5 ;  /* 0x0000000500007c02 */ /* 0x000fce0008000f00 */
.L_x_231:
[----:B-1----:R1:W2:Y:S02]  /*9a10*/  SYNCS.PHASECHK.TRANS64.TRYWAIT P0, [R0+URZ], R3 ;  /* 0x00000003000075a7 */ /* 0x0022a400080011ff */
[----:B--2---:R-:W-:Y:S05]  /*9a20*/  @!P0 NANOSLEEP.SYNCS 0x989680 ;  /* 0x009896800000895d */ /* 0x004fea0003900000 */
[----:B------:R-:W2:Y:S02]  /*9a30*/  @!P0 SYNCS.PHASECHK.TRANS64 P0, [R0+URZ], R3 ;  /* 0x00000003000085a7 */ /* 0x000ea400080010ff */
[----:B--2---:R-:W-:Y:S05]  /*9a40*/  @!P0 BRA `(.L_x_231) ;  /* 0xfffffffc00f08947 */ /* 0x004fea000383ffff */
[----:B------:R-:W-:Y:S05]  /*9a50*/  BRA `(.L_x_232) ;  /* 0xffffffa8002c7947 */ /* 0x000fea000383ffff */
.L_x_82:
[----:B------:R-:W-:-:S07]  /*9a60*/  MOV R0, UR5 ;  /* 0x0000000500007c02 */ /* 0x000fce0008000f00 */
.L_x_233:
[----:B-1----:R1:W2:Y:S02]  /*9a70*/  SYNCS.PHASECHK.TRANS64.TRYWAIT P0, [R0+URZ], R3 ;  /* 0x00000003000075a7 */ /* 0x0022a400080011ff */
[----:B--2---:R-:W-:Y:S05]  /*9a80*/  @!P0 NANOSLEEP.SYNCS 0x989680 ;  /* 0x009896800000895d */ /* 0x004fea0003900000 */
[----:B------:R-:W2:Y:S02]  /*9a90*/  @!P0 SYNCS.PHASECHK.TRANS64 P0, [R0+URZ], R3 ;  /* 0x00000003000085a7 */ /* 0x000ea400080010ff */
[----:B--2---:R-:W-:Y:S05]  /*9aa0*/  @!P0 BRA `(.L_x_233) ;  /* 0xfffffffc00f08947 */ /* 0x004fea000383ffff */
[----:B------:R-:W-:Y:S05]  /*9ab0*/  BRA `(.L_x_234) ;  /* 0xffffffa800387947 */ /* 0x000fea000383ffff */
.L_x_83:
[----:B------:R-:W-:-:S07]  /*9ac0*/  MOV R0, UR5 ;  /* 0x0000000500007c02 */ /* 0x000fce0008000f00 */
.L_x_235:
[----:B-1----:R1:W2:Y:S02]  /*9ad0*/  SYNCS.PHASECHK.TRANS64.TRYWAIT P0, [R0+URZ], R3 ;  /* 0x00000003000075a7 */ /* 0x0022a400080011ff */
[----:B--2---:R-:W-:Y:S05]  /*9ae0*/  @!P0 NANOSLEEP.SYNCS 0x989680 ;  /* 0x009896800000895d */ /* 0x004fea0003900000 */
[----:B------:R-:W2:Y:S02]  /*9af0*/  @!P0 SYNCS.PHASECHK.TRANS64 P0, [R0+URZ], R3 ;  /* 0x00000003000085a7 */ /* 0x000ea400080010ff */
[----:B--2---:R-:W-:Y:S05]  /*9b00*/  @!P0 BRA `(.L_x_235) ;  /* 0xfffffffc00f08947 */ /* 0x004fea000383ffff */
[----:B------:R-:W-:Y:S05]  /*9b10*/  BRA `(.L_x_236) ;  /* 0xffffffa800447947 */ /* 0x000fea000383ffff */
.L_x_84:
[----:B------:R-:W-:-:S07]  /*9b20*/  MOV R0, UR5 ;  /* 0x0000000500007c02 */ /* 0x000fce0008000f00 */
.L_x_237:
[----:B-1----:R1:W2:Y:S02]  /*9b30*/  SYNCS.PHASECHK.TRANS64.TRYWAIT P0, [R0+URZ], R3 ;  /* 0x00000003000075a7 */ /* 0x0022a400080011ff */
[----:B--2---:R-:W-:Y:S05]  /*9b40*/  @!P0 NANOSLEEP.SYNCS 0x989680 ;  /* 0x009896800000895d */ /* 0x004fea0003900000 */
[----:B------:R-:W2:Y:S02]  /*9b50*/  @!P0 SYNCS.PHASECHK.TRANS64 P0, [R0+URZ], R3 ;  /* 0x00000003000085a7 */ /* 0x000ea400080010ff */
[----:B--2---:R-:W-:Y:S05]  /*9b60*/  @!P0 BRA `(.L_x_237) ;  /* 0xfffffffc00f08947 */ /* 0x004fea000383ffff */
[----:B------:R-:W-:Y:S05]  /*9b70*/  BRA `(.L_x_238) ;  /* 0xffffffa800507947 */ /* 0x000fea000383ffff */
.L_x_85:
[----:B------:R-:W-:-:S07]  /*9b80*/  MOV R0, UR5 ;  /* 0x0000000500007c02 */ /* 0x000fce0008000f00 */
.L_x_239:
[----:B-1----:R1:W2:Y:S02]  /*9b90*/  SYNCS.PHASECHK.TRANS64.TRYWAIT P0, [R0+URZ], R3 ;  /* 0x00000003000075a7 */ /* 0x0022a400080011ff */
[----:B--2---:R-:W-:Y:S05]  /*9ba0*/  @!P0 NANOSLEEP.SYNCS 0x989680 ;  /* 0x009896800000895d */ /* 0x004fea0003900000 */
[----:B------:R-:W2:Y:S02]  /*9bb0*/  @!P0 SYNCS.PHASECHK.TRANS64 P0, [R0+URZ], R3 ;  /* 0x00000003000085a7 */ /* 0x000ea400080010ff */
[----:B--2---:R-:W-:Y:S05]  /*9bc0*/  @!P0 BRA `(.L_x_239) ;  /* 0xfffffffc00f08947 */ /* 0x004fea000383ffff */
[----:B------:R-:W-:Y:S05]  /*9bd0*/  BRA `(.L_x_240) ;  /* 0xffffffa8005c7947 */ /* 0x000fea000383ffff */
.L_x_86:
[----:B------:R-:W-:-:S07]  /*9be0*/  MOV R0, UR5 ;  /* 0x0000000500007c02 */ /* 0x000fce0008000f00 */
.L_x_241:
[----:B-1----:R1:W2:Y:S02]  /*9bf0*/  SYNCS.PHASECHK.TRANS64.TRYWAIT P0, [R0+URZ], R3 ;  /* 0x00000003000075a7 */ /* 0x0022a400080011ff */
[----:B--2---:R-:W-:Y:S05]  /*9c00*/  @!P0 NANOSLEEP.SYNCS 0x989680 ;  /* 0x009896800000895d */ /* 0x004fea0003900000 */
[----:B------:R-:W2:Y:S02]  /*9c10*/  @!P0 SYNCS.PHASECHK.TRANS64 P0, [R0+URZ], R3 ;  /* 0x00000003000085a7 */ /* 0x000ea400080010ff */
[----:B--2---:R-:W-:Y:S05]  /*9c20*/  @!P0 BRA `(.L_x_241) ;  /* 0xfffffffc00f08947 */ /* 0x004fea000383ffff */
[----:B------:R-:W-:Y:S05]  /*9c30*/  BRA `(.L_x_242) ;  /* 0xffffffa800687947 */ /* 0x000fea000383ffff */
.L_x_87:
[----:B------:R-:W-:-:S07]  /*9c40*/  MOV R0, UR5 ;  /* 0x0000000500007c02 */ /* 0x000fce0008000f00 */
.L_x_243:
[----:B-1----:R1:W2:Y:S02]  /*9c50*/  SYNCS.PHASECHK.TRANS64.TRYWAIT P0, [R0+URZ], R3 ;  /* 0x00000003000075a7 */ /* 0x0022a400080011ff */
[----:B--2---:R-:W-:Y:S05]  /*9c60*/  @!P0 NANOSLEEP.SYNCS 0x989680 ;  /* 0x009896800000895d */ /* 0x004fea0003900000 */
[----:B------:R-:W2:Y:S02]  /*9c70*/  @!P0 SYNCS.PHASECHK.TRANS64 P0, [R0+URZ], R3 ;  /* 0x00000003000085a7 */ /* 0x000ea400080010ff */
[----:B--2---:R-:W-:Y:S05]  /*9c80*/  @!P0 BRA `(.L_x_243) ;  /* 0xfffffffc00f08947 */ /* 0x004fea000383ffff */
[----:B------:R-:W-:Y:S05]  /*9c90*/  BRA `(.L_x_244) ;  /* 0xffffffa800747947 */ /* 0x000fea000383ffff */
.L_x_88:
[----:B------:R-:W-:-:S07]  /*9ca0*/  MOV R0, UR5 ;  /* 0x0000000500007c02 */ /* 0x000fce0008000f00 */
.L_x_245:
[----:B-1----:R1:W2:Y:S02]  /*9cb0*/  SYNCS.PHASECHK.TRANS64.TRYWAIT P0, [R0+URZ], R3 ;  /* 0x00000003000075a7 */ /* 0x0022a400080011ff */
[----:B--2---:R-:W-:Y:S05]  /*9cc0*/  @!P0 NANOSLEEP.SYNCS 0x989680 ;  /* 0x009896800000895d */ /* 0x004fea0003900000 */
[----:B------:R-:W2:Y:S02]  /*9cd0*/  @!P0 SYNCS.PHASECHK.TRANS64 P0, [R0+URZ], R3 ;  /* 0x00000003000085a7 */ /* 0x000ea400080010ff */
[----:B--2---:R-:W-:Y:S05]  /*9ce0*/  @!P0 BRA `(.L_x_245) ;  /* 0xfffffffc00f08947 */ /* 0x004fea000383ffff */
[----:B------:R-:W-:Y:S05]  /*9cf0*/  BRA `(.L_x_246) ;  /* 0xffffffa800807947 */ /* 0x000fea000383ffff */
.L_x_89:
[----:B------:R-:W-:-:S07]  /*9d00*/  MOV R0, UR5 ;  /* 0x0000000500007c02 */ /* 0x000fce0008000f00 */
.L_x_247:
[----:B-1----:R1:W2:Y:S02]  /*9d10*/  SYNCS.PHASECHK.TRANS64.TRYWAIT P0, [R0+URZ], R3 ;  /* 0x00000003000075a7 */ /* 0x0022a400080011ff */
[----:B--2---:R-:W-:Y:S05]  /*9d20*/  @!P0 NANOSLEEP.SYNCS 0x989680 ;  /* 0x009896800000895d */ /* 0x004fea0003900000 */
[----:B------:R-:W2:Y:S02]  /*9d30*/  @!P0 SYNCS.PHASECHK.TRANS64 P0, [R0+URZ], R3 ;  /* 0x00000003000085a7 */ /* 0x000ea400080010ff */
[----:B--2---:R-:W-:Y:S05]  /*9d40*/  @!P0 BRA `(.L_x_247) ;  /* 0xfffffffc00f08947 */ /* 0x004fea000383ffff */
[----:B------:R-:W-:Y:S05]  /*9d50*/  BRA `(.L_x_248) ;  /* 0xffffffa8008c7947 */ /* 0x000fea000383ffff */
.L_x_90:
[----:B------:R-:W-:-:S07]  /*9d60*/  MOV R0, UR5 ;  /* 0x0000000500007c02 */ /* 0x000fce0008000f00 */
.L_x_249:
[----:B-1----:R1:W2:Y:S02]  /*9d70*/  SYNCS.PHASECHK.TRANS64.TRYWAIT P0, [R0+URZ], R3 ;  /* 0x00000003000075a7 */ /* 0x0022a400080011ff */
[----:B--2---:R-:W-:Y:S05]  /*9d80*/  @!P0 NANOSLEEP.SYNCS 0x989680 ;  /* 0x009896800000895d */ /* 0x004fea0003900000 */
[----:B------:R-:W2:Y:S02]  /*9d90*/  @!P0 SYNCS.PHASECHK.TRANS64 P0, [R0+URZ], R3 ;  /* 0x00000003000085a7 */ /* 0x000ea400080010ff */
[----:B--2---:R-:W-:Y:S05]  /*9da0*/  @!P0 BRA `(.L_x_249) ;  /* 0xfffffffc00f08947 */ /* 0x004fea000383ffff */
[----:B------:R-:W-:Y:S05]  /*9db0*/  BRA `(.L_x_250) ;  /* 0xffffffa800987947 */ /* 0x000fea000383ffff */
.L_x_91:
[----:B------:R-:W-:-:S07]  /*9dc0*/  MOV R0, UR5 ;  /* 0x0000000500007c02 */ /* 0x000fce0008000f00 */
.L_x_251:
[----:B-1----:R1:W2:Y:S02]  /*9dd0*/  SYNCS.PHASECHK.TRANS64.TRYWAIT P0, [R0+URZ], R3 ;  /* 0x00000003000075a7 */ /* 0x0022a400080011ff */
[----:B--2---:R-:W-:Y:S05]  /*9de0*/  @!P0 NANOSLEEP.SYNCS 0x989680 ;  /* 0x009896800000895d */ /* 0x004fea0003900000 */
[----:B------:R-:W2:Y:S02]  /*9df0*/  @!P0 SYNCS.PHASECHK.TRANS64 P0, [R0+URZ], R3 ;  /* 0x00000003000085a7 */ /* 0x000ea400080010ff */
[----:B--2---:R-:W-:Y:S05]  /*9e00*/  @!P0 BRA `(.L_x_251) ;  /* 0xfffffffc00f08947 */ /* 0x004fea000383ffff */
[----:B------:R-:W-:Y:S05]  /*9e10*/  BRA `(.L_x_252) ;  /* 0xffffffa800a47947 */ /* 0x000fea000383ffff */
.L_x_92:
[----:B------:R-:W-:-:S07]  /*9e20*/  MOV R0, UR5 ;  /* 0x0000000500007c02 */ /* 0x000fce0008000f00 */
.L_x_253:
[----:B-1----:R1:W2:Y:S02]  /*9e30*/  SYNCS.PHASECHK.TRANS64.TRYWAIT P0, [R0+URZ], R3 ;  /* 0x00000003000075a7 */ /* 0x0022a400080011ff */
[----:B--2---:R-:W-:Y:S05]  /*9e40*/  @!P0 NANOSLEEP.SYNCS 0x989680 ;  /* 0x009896800000895d */ /* 0x004fea0003900000 */
[----:B------:R-:W2:Y:S02]  /*9e50*/  @!P0 SYNCS.PHASECHK.TRANS64 P0, [R0+URZ], R3 ;  /* 0x00000003000085a7 */ /* 0x000ea400080010ff */
[----:B--2---:R-:W-:Y:S05]  /*9e60*/  @!P0 BRA `(.L_x_253) ;  /* 0xfffffffc00f08947 */ /* 0x004fea000383ffff */
[----:B------:R-:W-:Y:S05]  /*9e70*/  BRA `(.L_x_254) ;  /* 0xffffffa800b07947 */ /* 0x000fea000383ffff */
.L_x_93:
[----:B------:R-:W-:-:S07]  /*9e80*/  MOV R0, UR5 ;  /* 0x0000000500007c02 */ /* 0x000fce0008000f00 */
.L_x_255:
[----:B-1----:R1:W2:Y:S02]  /*9e90*/  SYNCS.PHASECHK.TRANS64.TRYWAIT P0, [R0+URZ], R3 ;  /* 0x00000003000075a7 */ /* 0x0022a400080011ff */
[----:B--2---:R-:W-:Y:S05]  /*9ea0*/  @!P0 NANOSLEEP.SYNCS 0x989680 ;  /* 0x009896800000895d */ /* 0x004fea0003900000 */
[----:B------:R-:W2:Y:S02]  /*9eb0*/  @!P0 SYNCS.PHASECHK.TRANS64 P0, [R0+URZ], R3 ;  /* 0x00000003000085a7 */ /* 0x000ea400080010ff */
[----:B--2---:R-:W-:Y:S05]  /*9ec0*/  @!P0 BRA `(.L_x_255) ;  /* 0xfffffffc00f08947 */ /* 0x004fea000383ffff */
[----:B------:R-:W-:Y:S05]  /*9ed0*/  BRA `(.L_x_256) ;  /* 0xffffffa800bc7947 */ /* 0x000fea000383ffff */
.L_x_94:
[----:B------:R-:W-:-:S07]  /*9ee0*/  MOV R0, UR5 ;  /* 0x0000000500007c02 */ /* 0x000fce0008000f00 */
.L_x_257:
[----:B-1----:R1:W2:Y:S02]  /*9ef0*/  SYNCS.PHASECHK.TRANS64.TRYWAIT P0, [R0+URZ], R3 ;  /* 0x00000003000075a7 */ /* 0x0022a400080011ff */
[----:B--2---:R-:W-:Y:S05]  /*9f00*/  @!P0 NANOSLEEP.SYNCS 0x989680 ;  /* 0x009896800000895d */ /* 0x004fea0003900000 */
[----:B------:R-:W2:Y:S02]  /*9f10*/  @!P0 SYNCS.PHASECHK.TRANS64 P0, [R0+URZ], R3 ;  /* 0x00000003000085a7 */ /* 0x000ea400080010ff */
[----:B--2---:R-:W-:Y:S05]  /*9f20*/  @!P0 BRA `(.L_x_257) ;  /* 0xfffffffc00f08947 */ /* 0x004fea000383ffff */
[----:B------:R-:W-:Y:S05]  /*9f30*/  BRA `(.L_x_258) ;  /* 0xffffffa800c87947 */ /* 0x000fea000383ffff */
.L_x_95:
[----:B------:R-:W-:-:S07]  /*9f40*/  MOV R0, UR5 ;  /* 0x0000000500007c02 */ /* 0x000fce0008000f00 */
.L_x_259:
[----:B-1----:R1:W2:Y:S02]  /*9f50*/  SYNCS.PHASECHK.TRANS64.TRYWAIT P0, [R0+URZ], R3 ;  /* 0x00000003000075a7 */ /* 0x0022a400080011ff */
[----:B--2---:R-:W-:Y:S05]  /*9f60*/  @!P0 NANOSLEEP.SYNCS 0x989680 ;  /* 0x009896800000895d */ /* 0x004fea0003900000 */
[----:B------:R-:W2:Y:S02]  /*9f70*/  @!P0 SYNCS.PHASECHK.TRANS64 P0, [R0+URZ], R3 ;  /* 0x00000003000085a7 */ /* 0x000ea400080010ff */
[----:B--2---:R-:W-:Y:S05]  /*9f80*/  @!P0 BRA `(.L_x_259) ;  /* 0xfffffffc00f08947 */ /* 0x004fea000383ffff */
[----:B------:R-:W-:Y:S05]  /*9f90*/  BRA `(.L_x_260) ;  /* 0xffffffa800d47947 */ /* 0x000fea000383ffff */
.L_x_96:
[----:B------:R-:W-:-:S07]  /*9fa0*/  MOV R0, UR5 ;  /* 0x0000000500007c02 */ /* 0x000fce0008000f00 */
.L_x_261:
[----:B-1----:R1:W2:Y:S02]  /*9fb0*/  SYNCS.PHASECHK.TRANS64.TRYWAIT P0, [R0+URZ], R3 ;  /* 0x00000003000075a7 */ /* 0x0022a400080011ff */
[----:B--2---:R-:W-:Y:S05]  /*9fc0*/  @!P0 NANOSLEEP.SYNCS 0x989680 ;  /* 0x009896800000895d */ /* 0x004fea0003900000 */
[----:B------:R-:W2:Y:S02]  /*9fd0*/  @!P0 SYNCS.PHASECHK.TRANS64 P0, [R0+URZ], R3 ;  /* 0x00000003000085a7 */ /* 0x000ea400080010ff */
[----:B--2---:R-:W-:Y:S05]  /*9fe0*/  @!P0 BRA `(.L_x_261) ;  /* 0xfffffffc00f08947 */ /* 0x004fea000383ffff */
[----:B------:R-:W-:Y:S05]  /*9ff0*/  BRA `(.L_x_262) ;  /* 0xffffffa800e07947 */ /* 0x000fea000383ffff */
.L_x_99:
[----:B--2---:R2:W3:Y:S02]  /*a000*/  SYNCS.PHASECHK.TRANS64.TRYWAIT P0, [R2+URZ+0x3e0], R4 ;  /* 0x0003e004020075a7 */ /* 0x0044e400080011ff */
[----:B---3--:R-:W-:Y:S05]  /*a010*/  @!P0 NANOSLEEP.SYNCS 0x989680 ;  /* 0x009896800000895d */ /* 0x008fea0003900000 */
[----:B------:R-:W3:Y:S02]  /*a020*/  @!P0 SYNCS.PHASECHK.TRANS64 P0, [R2+URZ+0x3e0], R4 ;  /* 0x0003e004020085a7 */ /* 0x000ee400080010ff */
[----:B---3--:R-:W-:Y:S05]  /*a030*/  @!P0 BRA `(.L_x_99) ;  /* 0xfffffffc00f08947 */ /* 0x008fea000383ffff */
[----:B------:R-:W-:Y:S05]  /*a040*/  BRA `(.L_x_263) ;  /* 0xffffffac003c7947 */ /* 0x000fea000383ffff */
.L_x_100:
[----:B------:R-:W-:-:S07]  /*a050*/  MOV R2, UR4 ;  /* 0x0000000400027c02 */ /* 0x000fce0008000f00 */
.L_x_264:
[----:B--2---:R2:W3:Y:S02]  /*a060*/  SYNCS.PHASECHK.TRANS64.TRYWAIT P0, [R2+URZ+0x390], R5 ;  /* 0x00039005020075a7 */ /* 0x0044e400080011ff */
[----:B---3--:R-:W-:Y:S05]  /*a070*/  @!P0 NANOSLEEP.SYNCS 0x989680 ;  /* 0x009896800000895d */ /* 0x008fea0003900000 */
[----:B------:R-:W3:Y:S02]  /*a080*/  @!P0 SYNCS.PHASECHK.TRANS64 P0, [R2+URZ+0x390], R5 ;  /* 0x00039005020085a7 */ /* 0x000ee400080010ff */
[----:B---3--:R-:W-:Y:S05]  /*a090*/  @!P0 BRA `(.L_x_264) ;  /* 0xfffffffc00f08947 */ /* 0x008fea000383ffff */
[----:B------:R-:W-:Y:S05]  /*a0a0*/  BRA `(.L_x_265) ;  /* 0xffffffac004c7947 */ /* 0x000fea000383ffff */
.L_x_101:
[----:B--2---:R2:W3:Y:S02]  /*a0b0*/  SYNCS.PHASECHK.TRANS64.TRYWAIT P1, [R2+URZ+0x380], R4 ;  /* 0x00038004020075a7 */ /* 0x0044e400080211ff */
[----:B---3--:R-:W-:Y:S05]  /*a0c0*/  @!P1 NANOSLEEP.SYNCS 0x989680 ;  /* 0x009896800000995d */ /* 0x008fea0003900000 */
[----:B------:R-:W3:Y:S02]  /*a0d0*/  @!P1 SYNCS.PHASECHK.TRANS64 P1, [R2+URZ+0x380], R4 ;  /* 0x00038004020095a7 */ /* 0x000ee400080210ff */
[----:B---3--:R-:W-:Y:S05]  /*a0e0*/  @!P1 BRA `(.L_x_101) ;  /* 0xfffffffc00f09947 */ /* 0x008fea000383ffff */
[----:B------:R-:W-:Y:S05]  /*a0f0*/  BRA `(.L_x_266) ;  /* 0xffffffac007c7947 */ /* 0x000fea000383ffff */
.L_x_104:
[----:B------:R-:W-:-:S07]  /*a100*/  MOV R0, UR4 ;  /* 0x0000000400007c02 */ /* 0x000fce0008000f00 */
.L_x_267:
[----:B--2---:R2:W3:Y:S02]  /*a110*/  SYNCS.PHASECHK.TRANS64.TRYWAIT P0, [R0+URZ+0x390], R2 ;  /* 0x00039002000075a7 */ /* 0x0044e400080011ff */
[----:B---3--:R-:W-:Y:S05]  /*a120*/  @!P0 NANOSLEEP.SYNCS 0x989680 ;  /* 0x009896800000895d */ /* 0x008fea0003900000 */
[----:B------:R-:W3:Y:S02]  /*a130*/  @!P0 SYNCS.PHASECHK.TRANS64 P0, [R0+URZ+0x390], R2 ;  /* 0x00039002000085a7 */ /* 0x000ee400080010ff */
[----:B---3--:R-:W-:Y:S05]  /*a140*/  @!P0 BRA `(.L_x_267) ;  /* 0xfffffffc00f08947 */ /* 0x008fea000383ffff */
[----:B------:R-:W-:Y:S05]  /*a150*/  BRA `(.L_x_103) ;  /* 0xffffffac00d07947 */ /* 0x000fea000383ffff */
.L_x_111:
[----:B-1----:R1:W2:Y:S02]  /*a160*/  SYNCS.PHASECHK.TRANS64.TRYWAIT P1, [R0+URZ+0x380], R2 ;  /* 0x00038002000075a7 */ /* 0x0022a400080211ff */
[----:B--2---:R-:W-:Y:S05]  /*a170*/  @!P1 NANOSLEEP.SYNCS 0x989680 ;  /* 0x009896800000995d */ /* 0x004fea0003900000 */
[----:B------:R-:W2:Y:S02]  /*a180*/  @!P1 SYNCS.PHASECHK.TRANS64 P1, [R0+URZ+0x380], R2 ;  /* 0x00038002000095a7 */ /* 0x000ea400080210ff */
[----:B--2---:R-:W-:Y:S05]  /*a190*/  @!P1 BRA `(.L_x_111) ;  /* 0xfffffffc00f09947 */ /* 0x004fea000383ffff */
[----:B------:R-:W-:Y:S05]  /*a1a0*/  BRA `(.L_x_268) ;  /* 0xffffffb4002c7947 */ /* 0x000fea000383ffff */
.L_x_112:
[----:B------:R-:W-:-:S07]  /*a1b0*/  MOV R2, UR19 ;  /* 0x0000001300027c02 */ /* 0x000fce0008000f00 */
.L_x_269:
[----:B-1----:R1:W2:Y:S02]  /*a1c0*/  SYNCS.PHASECHK.TRANS64.TRYWAIT P0, [R2+URZ+0x3c0], R0 ;  /* 0x0003c000020075a7 */ /* 0x0022a400080011ff */
[----:B--2---:R-:W-:Y:S05]  /*a1d0*/  @!P0 NANOSLEEP.SYNCS 0x989680 ;  /* 0x009896800000895d */ /* 0x004fea0003900000 */
[----:B------:R-:W2:Y:S02]  /*a1e0*/  @!P0 SYNCS.PHASECHK.TRANS64 P0, [R2+URZ+0x3c0], R0 ;  /* 0x0003c000020085a7 */ /* 0x000ea400080010ff */
[----:B--2---:R-:W-:Y:S05]  /*a1f0*/  @!P0 BRA `(.L_x_269) ;  /* 0xfffffffc00f08947 */ /* 0x004fea000383ffff */
[----:B------:R-:W-:Y:S05]  /*a200*/  BRA `(.L_x_270) ;  /* 0xffffffb400607947 */ /* 0x000fea000383ffff */
.L_x_115:
[----:B------:R-:W-:Y:S07]  /*a210*/  MOV R0, UR6 ;  /* 0x0000000600007c02 */ /* 0x000fee0008000f00 */
.L_x_271:
[----:B-1----:R1:W2:Y:S02]  /*a220*/  SYNCS.PHASECHK.TRANS64.TRYWAIT P0, [R0+URZ], R2 ;  /* 0x00000002000075a7 */ /* 0x0022a400080011ff */
[----:B--2---:R-:W-:Y:S05]  /*a230*/  @!P0 NANOSLEEP.SYNCS 0x989680 ;  /* 0x009896800000895d */ /* 0x004fea0003900000 */
[----:B------:R-:W2:Y:S02]  /*a240*/  @!P0 SYNCS.PHASECHK.TRANS64 P0, [R0+URZ], R2 ;  /* 0x00000002000085a7 */ /* 0x000ea400080010ff */
[----:B--2---:R-:W-:Y:S05]  /*a250*/  @!P0 BRA `(.L_x_271) ;  /* 0xfffffffc00f08947 */ /* 0x004fea000383ffff */
[----:B------:R-:W-:Y:S05]  /*a260*/  BRA `(.L_x_114) ;  /* 0xffffffb400987947 */ /* 0x000fea000383ffff */
.L_x_118:
[----:B------:R-:W-:-:S07]  /*a270*/  MOV R0, UR4 ;  /* 0x0000000400007c02 */ /* 0x000fce0008000f00 */
.L_x_272:
[----:B--2---:R2:W4:Y:S02]  /*a280*/  SYNCS.PHASECHK.TRANS64.TRYWAIT P0, [R0+URZ], R2 ;  /* 0x00000002000075a7 */ /* 0x00452400080011ff */
[----:B----4-:R-:W-:Y:S05]  /*a290*/  @!P0 NANOSLEEP.SYNCS 0x989680 ;  /* 0x009896800000895d */ /* 0x010fea0003900000 */
[----:B------:R-:W4:Y:S02]  /*a2a0*/  @!P0 SYNCS.PHASECHK.TRANS64 P0, [R0+URZ], R2 ;  /* 0x00000002000085a7 */ /* 0x000f2400080010ff */
[----:B----4-:R-:W-:Y:S05]  /*a2b0*/  @!P0 BRA `(.L_x_272) ;  /* 0xfffffffc00f08947 */ /* 0x010fea000383ffff */
[----:B------:R-:W-:Y:S05]  /*a2c0*/  BRA `(.L_x_273) ;  /* 0xffffffb800387947 */ /* 0x000fea000383ffff */
.L_x_119:
[----:B------:R-:W-:-:S07]  /*a2d0*/  MOV R0, UR5 ;  /* 0x0000000500007c02 */ /* 0x000fce0008000f00 */
.L_x_274:
[----:B-1----:R1:W2:Y:S02]  /*a2e0*/  SYNCS.PHASECHK.TRANS64.TRYWAIT P0, [R0+URZ], R3 ;  /* 0x00000003000075a7 */ /* 0x0022a400080011ff */
[----:B--2---:R-:W-:Y:S05]  /*a2f0*/  @!P0 NANOSLEEP.SYNCS 0x989680 ;  /* 0x009896800000895d */ /* 0x004fea0003900000 */
[----:B------:R-:W2:Y:S02]  /*a300*/  @!P0 SYNCS.PHASECHK.TRANS64 P0, [R0+URZ], R3 ;  /* 0x00000003000085a7 */ /* 0x000ea400080010ff */
[----:B--2---:R-:W-:Y:S05]  /*a310*/  @!P0 BRA `(.L_x_274) ;  /* 0xfffffffc00f08947 */ /* 0x004fea000383ffff */
[----:B------:R-:W-:Y:S05]  /*a320*/  BRA `(.L_x_275) ;  /* 0xffffffb800447947 */ /* 0x000fea000383ffff */
.L_x_120:
[----:B------:R-:W-:-:S07]  /*a330*/  MOV R0, UR5 ;  /* 0x0000000500007c02 */ /* 0x000fce0008000f00 */
.L_x_276:
[----:B-1----:R1:W2:Y:S02]  /*a340*/  SYNCS.PHASECHK.TRANS64.TRYWAIT P0, [R0+URZ], R3 ;  /* 0x00000003000075a7 */ /* 0x0022a400080011ff */
[----:B--2---:R-:W-:Y:S05]  /*a350*/  @!P0 NANOSLEEP.SYNCS 0x989680 ;  /* 0x009896800000895d */ /* 0x004fea0003900000 */
[----:B------:R-:W2:Y:S02]  /*a360*/  @!P0 SYNCS.PHASECHK.TRANS64 P0, [R0+URZ], R3 ;  /* 0x00000003000085a7 */ /* 0x000ea400080010ff */
[----:B--2---:R-:W-:Y:S05]  /*a370*/  @!P0 BRA `(.L_x_276) ;  /* 0xfffffffc00f08947 */ /* 0x004fea000383ffff */
[----:B------:R-:W-:Y:S05]  /*a380*/  BRA `(.L_x_277) ;  /* 0xffffffb800507947 */ /* 0x000fea000383ffff */
.L_x_121:
[----:B-1----:R-:W-:-:S07]  /*a390*/  MOV R0, UR4 ;  /* 0x0000000400007c02 */ /* 0x002fce0008000f00 */
.L_x_278:
[----:B-1----:R1:W2:Y:S02]  /*a3a0*/  SYNCS.PHASECHK.TRANS64.TRYWAIT P0, [R0+URZ], R2 ;  /* 0x00000002000075a7 */ /* 0x0022a400080011ff */
[----:B--2---:R-:W-:Y:S05]  /*a3b0*/  @!P0 NANOSLEEP.SYNCS 0x989680 ;  /* 0x009896800000895d */ /* 0x004fea0003900000 */
[----:B------:R-:W2:Y:S02]  /*a3c0*/  @!P0 SYNCS.PHASECHK.TRANS64 P0, [R0+URZ], R2 ;  /* 0x00000002000085a7 */ /* 0x000ea400080010ff */
[----:B--2---:R-:W-:Y:S05]  /*a3d0*/  @!P0 BRA `(.L_x_278) ;  /* 0xfffffffc00f08947 */ /* 0x004fea000383ffff */
[----:B------:R-:W-:Y:S05]  /*a3e0*/  BRA `(.L_x_279) ;  /* 0xffffffb8005c7947 */ /* 0x000fea000383ffff */
.L_x_126:
[----:B--2---:R2:W3:Y:S02]  /*a3f0*/  SYNCS.PHASECHK.TRANS64.TRYWAIT P0, [R8+URZ+0x380], R0 ;  /* 0x00038000080075a7 */ /* 0x0044e400080011ff */
[----:B---3--:R-:W-:Y:S05]  /*a400*/  @!P0 NANOSLEEP.SYNCS 0x989680 ;  /* 0x009896800000895d */ /* 0x008fea0003900000 */
[----:B------:R-:W3:Y:S02]  /*a410*/  @!P0 SYNCS.PHASECHK.TRANS64 P0, [R8+URZ+0x380], R0 ;  /* 0x00038000080085a7 */ /* 0x000ee400080010ff */
[----:B---3--:R-:W-:Y:S05]  /*a420*/  @!P0 BRA `(.L_x_126) ;  /* 0xfffffffc00f08947 */ /* 0x008fea000383ffff */
[----:B------:R-:W-:Y:S05]  /*a430*/  BRA `(.L_x_280) ;  /* 0xffffffbc00847947 */ /* 0x000fea000383ffff */
.L_x_129:
[----:B--2---:R-:W-:Y:S07]  /*a440*/  MOV R0, UR17 ;  /* 0x0000001100007c02 */ /* 0x004fee0008000f00 */
.L_x_281:
[----:B--2---:R2:W3:Y:S02]  /*a450*/  SYNCS.PHASECHK.TRANS64.TRYWAIT P1, [R0+URZ+0x378], R4 ;  /* 0x00037804000075a7 */ /* 0x0044e400080211ff */
[----:B---3--:R-:W-:Y:S05]  /*a460*/  @!P1 NANOSLEEP.SYNCS 0x989680 ;  /* 0x009896800000995d */ /* 0x008fea0003900000 */
[----:B------:R-:W3:Y:S02]  /*a470*/  @!P1 SYNCS.PHASECHK.TRANS64 P1, [R0+URZ+0x378], R4 ;  /* 0x00037804000095a7 */ /* 0x000ee400080210ff */
[----:B---3--:R-:W-:Y:S05]  /*a480*/  @!P1 BRA `(.L_x_281) ;  /* 0xfffffffc00f09947 */ /* 0x008fea000383ffff */
[----:B------:R-:W-:Y:S05]  /*a490*/  BRA `(.L_x_128) ;  /* 0xffffffc000f87947 */ /* 0x000fea000383ffff */
.L_x_132:
[----:B--2---:R-:W-:Y:S07]  /*a4a0*/  MOV R0, UR17 ;  /* 0x0000001100007c02 */ /* 0x004fee0008000f00 */
.L_x_282:
[----:B--2---:R2:W3:Y:S02]  /*a4b0*/  SYNCS.PHASECHK.TRANS64.TRYWAIT P0, [R0+URZ+0x368], R2 ;  /* 0x00036802000075a7 */ /* 0x0044e400080011ff */
[----:B---3--:R-:W-:Y:S05]  /*a4c0*/  @!P0 NANOSLEEP.SYNCS 0x989680 ;  /* 0x009896800000895d */ /* 0x008fea0003900000 */
[----:B------:R-:W3:Y:S02]  /*a4d0*/  @!P0 SYNCS.PHASECHK.TRANS64 P0, [R0+URZ+0x368], R2 ;  /* 0x00036802000085a7 */ /* 0x000ee400080010ff */
[----:B---3--:R-:W-:Y:S05]  /*a4e0*/  @!P0 BRA `(.L_x_282) ;  /* 0xfffffffc00f08947 */ /* 0x008fea000383ffff */
[----:B------:R-:W-:Y:S05]  /*a4f0*/  BRA `(.L_x_283) ;  /* 0xffffffc4004c7947 */ /* 0x000fea000383ffff */
.L_x_135:
[----:B---3--:R3:W1:Y:S02]  /*a500*/  SYNCS.PHASECHK.TRANS64.TRYWAIT P0, [R3+URZ+0x380], R0 ;  /* 0x00038000030075a7 */ /* 0x00866400080011ff */
[----:B-1----:R-:W-:Y:S05]  /*a510*/  @!P0 NANOSLEEP.SYNCS 0x989680 ;  /* 0x009896800000895d */ /* 0x002fea0003900000 */
[----:B------:R-:W1:Y:S02]  /*a520*/  @!P0 SYNCS.PHASECHK.TRANS64 P0, [R3+URZ+0x380], R0 ;  /* 0x00038000030085a7 */ /* 0x000e6400080010ff */
[----:B-1----:R-:W-:Y:S05]  /*a530*/  @!P0 BRA `(.L_x_135) ;  /* 0xfffffffc00f08947 */ /* 0x002fea000383ffff */
[----:B------:R-:W-:Y:S05]  /*a540*/  BRA `(.L_x_284) ;  /* 0xffffffc800987947 */ /* 0x000fea000383ffff */
.L_x_146:
[----:B-1----:R-:W-:Y:S04]  /*a550*/  MOV R0, UR44 ;  /* 0x0000002c00007c02 */ /* 0x002fe80008000f00 */
[----:B------:R1:W2:Y:S03]  /*a560*/  SYNCS.PHASECHK.TRANS64.TRYWAIT P1, [R0+URZ+0x360], R4 ;  /* 0x00036004000075a7 */ /* 0x0002a600080211ff */
[----:B--2---:R-:W-:Y:S05]  /*a570*/  @!P1 NANOSLEEP.SYNCS 0x989680 ;  /* 0x009896800000995d */ /* 0x004fea0003900000 */
[----:B------:R-:W2:Y:S02]  /*a580*/  @!P1 SYNCS.PHASECHK.TRANS64 P1, [R0+URZ+0x360], R4 ;  /* 0x00036004000095a7 */ /* 0x000ea400080210ff */
[----:B--2---:R-:W-:Y:S05]  /*a590*/  @!P1 BRA `(.L_x_146) ;  /* 0xfffffffc00ec9947 */ /* 0x004fea000383ffff */
[----:B------:R-:W-:Y:S05]  /*a5a0*/  BRA `(.L_x_145) ;  /* 0xffffffd400e87947 */ /* 0x000fea000383ffff */
.L_x_148:
[----:B------:R1:W1:Y:S02]  /*a5b0*/  SYNCS.PHASECHK.TRANS64.TRYWAIT P1, [R22+URZ+0x3a0], R3 ;  /* 0x0003a003160075a7 */ /* 0x00026400080211ff */
[----:B-1----:R-:W-:Y:S05]  /*a5c0*/  @!P1 NANOSLEEP.SYNCS 0x989680 ;  /* 0x009896800000995d */ /* 0x002fea0003900000 */
[----:B------:R-:W1:Y:S02]  /*a5d0*/  @!P1 SYNCS.PHASECHK.TRANS64 P1, [R22+URZ+0x3a0], R3 ;  /* 0x0003a003160095a7 */ /* 0x000e6400080210ff */
[----:B-1----:R-:W-:Y:S05]  /*a5e0*/  @!P1 BRA `(.L_x_148) ;  /* 0xfffffffc00f09947 */ /* 0x002fea000383ffff */
[----:B------:R-:W-:Y:S05]  /*a5f0*/  BRA `(.L_x_147) ;  /* 0xffffffd800247947 */ /* 0x000fea000383ffff */
        .weak           $__internal_0_$__cuda_sm10x_tcgen05_guardrail_trap_col_being_dealloced_not_returned_by_alloc
        .type           $__internal_0_$__cuda_sm10x_tcgen05_guardrail_trap_col_being_dealloced_not_returned_by_alloc,@function
        .size           $__internal_0_$__cuda_sm10x_tcgen05_guardrail_trap_col_being_dealloced_not_returned_by_alloc,($__internal_1_$__cuda_sm10x_tcgen05_guardrail_trap_phase_invalid_during_alloc - $__internal_0_$__cuda_sm10x_tcgen05_guardrail_trap_col_being_dealloced_not_returned_by_alloc)
$__internal_0_$__cuda_sm10x_tcgen05_guardrail_trap_col_being_dealloced_not_returned_by_alloc:
[----:B------:R-:W-:Y:S05]  /*a600*/  BPT.TRAP 0x1 ;  /* 0x000000040000795c */ /* 0x000fea0000300000 */
[----:B------:R-:W-:-:S04]  /*a610*/  HFMA2 R3, -RZ, RZ, 0, 0 ;  /* 0x00000000ff037431 */ /* 0x000fc800000001ff */
[----:B------:R-:W-:Y:S05]  /*a620*/  RET.REL.NODEC R2 `(_ZN7cutlass13device_kernelINS_4gemm6kernel13GemmUniversalIN4cute5tupleIJiiiiEEENS1_10collective13CollectiveMmaINS1_35MainloopSm100TmaUmmaWarpSpecializedILi54ELi2ELi4ENS5_IJNS4_1CILi8EEENSA_ILi1EEESC_EEEEENS5_IJNSA_ILi64EEESF_NSA_ILi32EEEEEENS_12float_e5m2_tENS5_IJlSC_lEEESI_SJ_NS4_8TiledMMAINS4_8MMA_AtomIJNS4_10MMA_TraitsINS4_19SM100_MMA_F8F6F4_SSEJSI_SI_fSF_SF_NS4_17integral_constantINS4_4UMMA5MajorELSQ_0EEESR_NSO_INSP_7ScaleInELSS_0EEEST_EEEEEENS4_6LayoutINS5_IJSC_SC_SC_EEENS5_IJNSA_ILi0EEESY_SY_EEEEENS5_IJNS4_10UnderscoreES11_S11_EEEEENS4_13SM90_TMA_LOADENS4_14ComposedLayoutINS4_7SwizzleILi1ELi4ELi3EEENS4_18smem_ptr_flag_bitsILi8EEENSW_INS5_IJSB_SG_EEENS5_IJSG_SC_EEEEEEEvNS4_8identityENS4_23SM90_TMA_LOAD_MULTICASTES1D_vS1E_EENS_8epilogue10collective18CollectiveEpilogueINS1H_23Sm100TmaWarpSpecializedILi1ELi1ELi32ELb0ELb0EEEJSH_NS5_IJNSW_ISF_SC_EES1M_EEESI_SJ_SI_SJ_NS1H_6fusion15FusionCallbacksIS1L_NS1O_17LinearCombinationISI_fSI_fLNS_15FloatRoundStyleE2EEESH_S1N_JEEENS4_5SM1004TMEM4LOAD26SM100_TMEM_LOAD_16dp32b32xES14_NS15_INS16_ILi2ELi4ELi3EEES19_NSW_INS5_IJSB_SF_EEENS5_IJSF_SC_EEEEEEENS4_39AutoVectorizingCopyWithAssumedAlignmentILi128EEENS4_14SM90_TMA_STOREES22_S24_S24_EEEvvEEEEvNT_6ParamsE) ;  /* 0xffffff5802747950 */ /* 0x000fea0003c3ffff */
        .weak           $__internal_1_$__cuda_sm10x_tcgen05_guardrail_trap_phase_invalid_during_alloc
        .type           $__internal_1_$__cuda_sm10x_tcgen05_guardrail_trap_phase_invalid_during_alloc,@function
        .size           $__internal_1_$__cuda_sm10x_tcgen05_guardrail_trap_phase_invalid_during_alloc,($__internal_2_$__cuda_sm10x_tcgen05_guardrail_trap_unallocated_columns_being_dealloced - $__internal_1_$__cuda_sm10x_tcgen05_guardrail_trap_phase_invalid_during_alloc)
$__internal_1_$__cuda_sm10x_tcgen05_guardrail_trap_phase_invalid_during_alloc:
[----:B------:R-:W-:Y:S05]  /*a630*/  BPT.TRAP 0x1 ;  /* 0x000000040000795c */ /* 0x000fea0000300000 */
[----:B------:R-:W-:-:S04]  /*a640*/  MOV R5, 0x0 ;  /* 0x0000000000057802 */ /* 0x000fc80000000f00 */
[----:B------:R-:W-:Y:S05]  /*a650*/  RET.REL.NODEC R4 `(_ZN7cutlass13device_kernelINS_4gemm6kernel13GemmUniversalIN4cute5tupleIJiiiiEEENS1_10collective13CollectiveMmaINS1_35MainloopSm100TmaUmmaWarpSpecializedILi54ELi2ELi4ENS5_IJNS4_1CILi8EEENSA_ILi1EEESC_EEEEENS5_IJNSA_ILi64EEESF_NSA_ILi32EEEEEENS_12float_e5m2_tENS5_IJlSC_lEEESI_SJ_NS4_8TiledMMAINS4_8MMA_AtomIJNS4_10MMA_TraitsINS4_19SM100_MMA_F8F6F4_SSEJSI_SI_fSF_SF_NS4_17integral_constantINS4_4UMMA5MajorELSQ_0EEESR_NSO_INSP_7ScaleInELSS_0EEEST_EEEEEENS4_6LayoutINS5_IJSC_SC_SC_EEENS5_IJNSA_ILi0EEESY_SY_EEEEENS5_IJNS4_10UnderscoreES11_S11_EEEEENS4_13SM90_TMA_LOADENS4_14ComposedLayoutINS4_7SwizzleILi1ELi4ELi3EEENS4_18smem_ptr_flag_bitsILi8EEENSW_INS5_IJSB_SG_EEENS5_IJSG_SC_EEEEEEEvNS4_8identityENS4_23SM90_TMA_LOAD_MULTICASTES1D_vS1E_EENS_8epilogue10collective18CollectiveEpilogueINS1H_23Sm100TmaWarpSpecializedILi1ELi1ELi32ELb0ELb0EEEJSH_NS5_IJNSW_ISF_SC_EES1M_EEESI_SJ_SI_SJ_NS1H_6fusion15FusionCallbacksIS1L_NS1O_17LinearCombinationISI_fSI_fLNS_15FloatRoundStyleE2EEESH_S1N_JEEENS4_5SM1004TMEM4LOAD26SM100_TMEM_LOAD_16dp32b32xES14_NS15_INS16_ILi2ELi4ELi3EEES19_NSW_INS5_IJSB_SF_EEENS5_IJSF_SC_EEEEEEENS4_39AutoVectorizingCopyWithAssumedAlignmentILi128EEENS4_14SM90_TMA_STOREES22_S24_S24_EEEvvEEEEvNT_6ParamsE) ;  /* 0xffffff5804687950 */ /* 0x000fea0003c3ffff */
        .weak           $__internal_2_$__cuda_sm10x_tcgen05_guardrail_trap_unallocated_columns_being_dealloced
        .type           $__internal_2_$__cuda_sm10x_tcgen05_guardrail_trap_unallocated_columns_being_dealloced,@function
        .size           $__internal_2_$__cuda_sm10x_tcgen05_guardrail_trap_unallocated_columns_being_dealloced,(.L_x_286 - $__internal_2_$__cuda_sm10x_tcgen05_guardrail_trap_unallocated_columns_being_dealloced)
$__internal_2_$__cuda_sm10x_tcgen05_guardrail_trap_unallocated_columns_being_dealloced:
[----:B------:R-:W-:Y:S05]  /*a660*/  BPT.TRAP 0x1 ;  /* 0x000000040000795c */ /* 0x000fea0000300000 */
[----:B------:R-:W-:-:S04]  /*a670*/  HFMA2 R3, -RZ, RZ, 0, 0 ;  /* 0x00000000ff037431 */ /* 0x000fc800000001ff */
[----:B------:R-:W-:Y:S05]  /*a680*/  RET.REL.NODEC R2 `(_ZN7cutlass13device_kernelINS_4gemm6kernel13GemmUniversalIN4cute5tupleIJiiiiEEENS1_10collective13CollectiveMmaINS1_35MainloopSm100TmaUmmaWarpSpecializedILi54ELi2ELi4ENS5_IJNS4_1CILi8EEENSA_ILi1EEESC_EEEEENS5_IJNSA_ILi64EEESF_NSA_ILi32EEEEEENS_12float_e5m2_tENS5_IJlSC_lEEESI_SJ_NS4_8TiledMMAINS4_8MMA_AtomIJNS4_10MMA_TraitsINS4_19SM100_MMA_F8F6F4_SSEJSI_SI_fSF_SF_NS4_17integral_constantINS4_4UMMA5MajorELSQ_0EEESR_NSO_INSP_7ScaleInELSS_0EEEST_EEEEEENS4_6LayoutINS5_IJSC_SC_SC_EEENS5_IJNSA_ILi0EEESY_SY_EEEEENS5_IJNS4_10UnderscoreES11_S11_EEEEENS4_13SM90_TMA_LOADENS4_14ComposedLayoutINS4_7SwizzleILi1ELi4ELi3EEENS4_18smem_ptr_flag_bitsILi8EEENSW_INS5_IJSB_SG_EEENS5_IJSG_SC_EEEEEEEvNS4_8identityENS4_23SM90_TMA_LOAD_MULTICASTES1D_vS1E_EENS_8epilogue10collective18CollectiveEpilogueINS1H_23Sm100TmaWarpSpecializedILi1ELi1ELi32ELb0ELb0EEEJSH_NS5_IJNSW_ISF_SC_EES1M_EEESI_SJ_SI_SJ_NS1H_6fusion15FusionCallbacksIS1L_NS1O_17LinearCombinationISI_fSI_fLNS_15FloatRoundStyleE2EEESH_S1N_JEEENS4_5SM1004TMEM4LOAD26SM100_TMEM_LOAD_16dp32b32xES14_NS15_INS16_ILi2ELi4ELi3EEES19_NSW_INS5_IJSB_SF_EEENS5_IJSF_SC_EEEEEEENS4_39AutoVectorizingCopyWithAssumedAlignmentILi128EEENS4_14SM90_TMA_STOREES22_S24_S24_EEEvvEEEEvNT_6ParamsE) ;  /* 0xffffff58025c7950 */ /* 0x000fea0003c3ffff */
.L_x_285:
[----:B------:R-:W-:-:S00]  /*a690*/  BRA `(.L_x_285) ;  /* 0xfffffffc00fc7947 */ /* 0x000fc0000383ffff */
[----:B------:R-:W-:-:S00]  /*a6a0*/  NOP ;  /* 0x0000000000007918 */ /* 0x000fc00000000000 */
        /* <DEDUP_REMOVED lines=13> */
.L_x_286:


//--------------------- .nv.global.init           --------------------------
	.section	.nv.global.init,"aw",@progbits
.nv.global.init:
	.type		$str$27,@object
	.size		$str$27,($str$28 - $str$27)
$str$27:
        /*0000*/ 	.byte	0x28, 0x61, 0x64, 0x64, 0x72, 0x65, 0x73, 0x73, 0x20, 0x26, 0x20, 0x6d, 0x61, 0x73, 0x6b, 0x29
        /*0010*/ 	.byte	0x20, 0x3d, 0x3d, 0x20, 0x30, 0x00
	.type		$str$28,@object
	.size		$str$28,($str$26 - $str$28)
$str$28:
        /*0016*/ 	.byte	0x2f, 0x74, 0x6d, 0x70, 0x2f, 0x63, 0x75, 0x74, 0x6c, 0x61, 0x73, 0x73, 0x5f, 0x73, 0x77, 0x65
        /*0026*/ 	.byte	0x65, 0x70, 0x5f, 0x73, 0x72, 0x63, 0x2f, 0x69, 0x6e, 0x63, 0x6c, 0x75, 0x64, 0x65, 0x2f, 0x63
        /*0036*/ 	.byte	0x75, 0x74, 0x65, 0x2f, 0x70, 0x6f, 0x69, 0x6e, 0x74, 0x65, 0x72, 0x5f, 0x66, 0x6c, 0x61, 0x67
        /*0046*/ 	.byte	0x67, 0x65, 0x64, 0x2e, 0x68, 0x70, 0x70, 0x00
	.type		$str$26,@object
	.size		$str$26,($str$25 - $str$26)
$str$26:
        /*004e*/ 	.byte	0x2f, 0x74, 0x6d, 0x70, 0x2f, 0x63, 0x75, 0x74, 0x6c, 0x61, 0x73, 0x73, 0x5f, 0x73, 0x77, 0x65
        /*005e*/ 	.byte	0x65, 0x70, 0x5f, 0x73, 0x72, 0x63, 0x2f, 0x69, 0x6e, 0x63, 0x6c, 0x75, 0x64, 0x65, 0x2f, 0x63
        /*006e*/ 	.byte	0x75, 0x74, 0x65, 0x2f, 0x61, 0x74, 0x6f, 0x6d, 0x2f, 0x63, 0x6f, 0x70, 0x79, 0x5f, 0x74, 0x72
        /*007e*/ 	.byte	0x61, 0x69, 0x74, 0x73, 0x5f, 0x73, 0x6d, 0x31, 0x30, 0x30, 0x2e, 0x68, 0x70, 0x70, 0x00
	.type		$str$25,@object
	.size		$str$25,(__unnamed_1 - $str$25)
$str$25:
        /*008d*/ 	.byte	0x28, 0x28, 0x75, 0x69, 0x6e, 0x74, 0x33, 0x32, 0x5f, 0x74, 0x28, 0x74, 0x68, 0x72, 0x65, 0x61
        /*009d*/ 	.byte	0x64, 0x49, 0x64, 0x78, 0x2e, 0x78, 0x29, 0x20, 0x2f, 0x20, 0x33, 0x32, 0x29, 0x20, 0x25, 0x20
        /*00ad*/ 	.byte	0x34, 0x29, 0x20, 0x3d, 0x3d, 0x20, 0x28, 0x28, 0x28, 0x74, 0x6d, 0x65, 0x6d, 0x5f, 0x61, 0x64
        /*00bd*/ 	.byte	0x64, 0x72, 0x20, 0x3e, 0x3e, 0x20, 0x31, 0x36, 0x29, 0x20, 0x2f, 0x20, 0x33, 0x32, 0x29, 0x20
        /*00cd*/ 	.byte	0x25, 0x20, 0x34, 0x29, 0x00
	.type		__unnamed_1,@object
	.size		__unnamed_1,(__unnamed_2 - __unnamed_1)
__unnamed_1:
        /*00d2*/ 	.byte	0x61, 0x75, 0x74, 0x6f, 0x20, 0x63, 0x75, 0x74, 0x65, 0x3a, 0x3a, 0x61, 0x73, 0x5f, 0x70, 0x6f
        /* <DEDUP_REMOVED lines=24> */
        /*0262*/ 	.byte	0x3c, 0x34, 0x30, 0x39, 0x36, 0x3e, 0x3e, 0x3e, 0x3e, 0x5d, 0x00
	.type		__unnamed_2,@object
	.size		__unnamed_2,(.L_2 - __unnamed_2)
__unnamed_2:
        /* <DEDUP_REMOVED lines=40> */
        /*04ed*/ 	.byte	0x74, 0x65, 0x3a, 0x3a, 0x43, 0x3c, 0x30, 0x3e, 0x3e, 0x3e, 0x3e, 0x5d, 0x00
.L_2:


//--------------------- .nv.shared._ZN7cutlass13device_kernelINS_4gemm6kernel13GemmUniversalIN4cute5tupleIJiiiiEEENS1_10collective13CollectiveMmaINS1_35MainloopSm100TmaUmmaWarpSpecializedILi54ELi2ELi4ENS5_IJNS4_1CILi8EEENSA_ILi1EEESC_EEEEENS5_IJNSA_ILi64EEESF_NSA_ILi32EEEEEENS_12float_e5m2_tENS5_IJlSC_lEEESI_SJ_NS4_8TiledMMAINS4_8MMA_AtomIJNS4_10MMA_TraitsINS4_19SM100_MMA_F8F6F4_SSEJSI_SI_fSF_SF_NS4_17integral_constantINS4_4UMMA5MajorELSQ_0EEESR_NSO_INSP_7ScaleInELSS_0EEEST_EEEEEENS4_6LayoutINS5_IJSC_SC_SC_EEENS5_IJNSA_ILi0EEESY_SY_EEEEENS5_IJNS4_10UnderscoreES11_S11_EEEEENS4_13SM90_TMA_LOADENS4_14ComposedLayoutINS4_7SwizzleILi1ELi4ELi3EEENS4_18smem_ptr_flag_bitsILi8EEENSW_INS5_IJSB_SG_EEENS5_IJSG_SC_EEEEEEEvNS4_8identityENS4_23SM90_TMA_LOAD_MULTICASTES1D_vS1E_EENS_8epilogue10collective18CollectiveEpilogueINS1H_23Sm100TmaWarpSpecializedILi1ELi1ELi32ELb0ELb0EEEJSH_NS5_IJNSW_ISF_SC_EES1M_EEESI_SJ_SI_SJ_NS1H_6fusion15FusionCallbacksIS1L_NS1O_17LinearCombinationISI_fSI_fLNS_15FloatRoundStyleE2EEESH_S1N_JEEENS4_5SM1004TMEM4LOAD26SM100_TMEM_LOAD_16dp32b32xES14_NS15_INS16_ILi2ELi4ELi3EEES19_NSW_INS5_IJSB_SF_EEENS5_IJSF_SC_EEEEEEENS4_39AutoVectorizingCopyWithAssumedAlignmentILi128EEENS4_14SM90_TMA_STOREES22_S24_S24_EEEvvEEEEvNT_6ParamsE --------------------------
	.section	.nv.shared._ZN7cutlass13device_kernelINS_4gemm6kernel13GemmUniversalIN4cute5tupleIJiiiiEEENS1_10collective13CollectiveMmaINS1_35MainloopSm100TmaUmmaWarpSpecializedILi54ELi2ELi4ENS5_IJNS4_1CILi8EEENSA_ILi1EEESC_EEEEENS5_IJNSA_ILi64EEESF_NSA_ILi32EEEEEENS_12float_e5m2_tENS5_IJlSC_lEEESI_SJ_NS4_8TiledMMAINS4_8MMA_AtomIJNS4_10MMA_TraitsINS4_19SM100_MMA_F8F6F4_SSEJSI_SI_fSF_SF_NS4_17integral_constantINS4_4UMMA5MajorELSQ_0EEESR_NSO_INSP_7ScaleInELSS_0EEEST_EEEEEENS4_6LayoutINS5_IJSC_SC_SC_EEENS5_IJNSA_ILi0EEESY_SY_EEEEENS5_IJNS4_10UnderscoreES11_S11_EEEEENS4_13SM90_TMA_LOADENS4_14ComposedLayoutINS4_7SwizzleILi1ELi4ELi3EEENS4_18smem_ptr_flag_bitsILi8EEENSW_INS5_IJSB_SG_EEENS5_IJSG_SC_EEEEEEEvNS4_8identityENS4_23SM90_TMA_LOAD_MULTICASTES1D_vS1E_EENS_8epilogue10collective18CollectiveEpilogueINS1H_23Sm100TmaWarpSpecializedILi1ELi1ELi32ELb0ELb0EEEJSH_NS5_IJNSW_ISF_SC_EES1M_EEESI_SJ_SI_SJ_NS1H_6fusion15FusionCallbacksIS1L_NS1O_17LinearCombinationISI_fSI_fLNS_15FloatRoundStyleE2EEESH_S1N_JEEENS4_5SM1004TMEM4LOAD26SM100_TMEM_LOAD_16dp32b32xES14_NS15_INS16_ILi2ELi4ELi3EEES19_NSW_INS5_IJSB_SF_EEENS5_IJSF_SC_EEEEEEENS4_39AutoVectorizingCopyWithAssumedAlignmentILi128EEENS4_14SM90_TMA_STOREES22_S24_S24_EEEvvEEEEvNT_6ParamsE,"aw",@nobits
	.sectionflags	@""
	.align	16
	.zero		1024


//--------------------- .nv.shared.reserved.0     --------------------------
	.section	.nv.shared.reserved.0,"aw",@nobits
	.weak		__nv_reservedSMEM_offset_0_alias
	.size		__nv_reservedSMEM_offset_0_alias, 0, 64
	.other		__nv_reservedSMEM_offset_0_alias,@"STO_CUDA_RESERVED_SHARED STV_DEFAULT"
__nv_reservedSMEM_offset_0_alias:
	.zero		0
.nv.shared.reserved.0:
	.zero		64
	.weak		__nv_reservedSMEM_tcgen05_partition
	.type		__nv_reservedSMEM_tcgen05_partition,@object
	.size		__nv_reservedSMEM_tcgen05_partition,(.L_0 - __nv_reservedSMEM_tcgen05_partition)
__nv_reservedSMEM_tcgen05_partition:
	.zero		32
.L_0:


//--------------------- .nv.global                --------------------------
	.section	.nv.global,"aw",@nobits
.nv.global:
	.type		_ZN40_INTERNAL_a9010881_4_k_cu_5d56a7ae_188864cute1_E,@object
	.size		_ZN40_INTERNAL_a9010881_4_k_cu_5d56a7ae_188864cute1_E,(_ZN40_INTERNAL_a9010881_4_k_cu_5d56a7ae_188864cuda3std3__45__cpo6cbeginE - _ZN40_INTERNAL_a9010881_4_k_cu_5d56a7ae_188864cute1_E)
_ZN40_INTERNAL_a9010881_4_k_cu_5d56a7ae_188864cute1_E:
	.zero		1
	.type		_ZN40_INTERNAL_a9010881_4_k_cu_5d56a7ae_188864cuda3std3__45__cpo6cbeginE,@object
	.size		_ZN40_INTERNAL_a9010881_4_k_cu_5d56a7ae_188864cuda3std3__45__cpo6cbeginE,(_ZN40_INTERNAL_a9010881_4_k_cu_5d56a7ae_188864cuda3std3__48in_placeE - _ZN40_INTERNAL_a9010881_4_k_cu_5d56a7ae_188864cuda3std3__45__cpo6cbeginE)
_ZN40_INTERNAL_a9010881_4_k_cu_5d56a7ae_188864cuda3std3__45__cpo6cbeginE:
	.zero		1
	.type		_ZN40_INTERNAL_a9010881_4_k_cu_5d56a7ae_188864cuda3std3__48in_placeE,@object
	.size		_ZN40_INTERNAL_a9010881_4_k_cu_5d56a7ae_188864cuda3std3__48in_placeE,(_ZN40_INTERNAL_a9010881_4_k_cu_5d56a7ae_188864cuda3std6ranges3__45__cpo9iter_moveE - _ZN40_INTERNAL_a9010881_4_k_cu_5d56a7ae_188864cuda3std3__48in_placeE)
_ZN40_INTERNAL_a9010881_4_k_cu_5d56a7ae_188864cuda3std3__48in_placeE:
	.zero		1
	.type		_ZN40_INTERNAL_a9010881_4_k_cu_5d56a7ae_188864cuda3std6ranges3__45__cpo9iter_moveE,@object
	.size		_ZN40_INTERNAL_a9010881_4_k_cu_5d56a7ae_188864cuda3std6ranges3__45__cpo9iter_moveE,(_ZN40_INTERNAL_a9010881_4_k_cu_5d56a7ae_188864cuda3std3__45__cpo5beginE - _ZN40_INTERNAL_a9010881_4_k_cu_5d56a7ae_188864cuda3std6ranges3__45__cpo9iter_moveE)
_ZN40_INTERNAL_a9010881_4_k_cu_5d56a7ae_188864cuda3std6ranges3__45__cpo9iter_moveE:
	.zero		1
	.type		_ZN40_INTERNAL_a9010881_4_k_cu_5d56a7ae_188864cuda3std3__45__cpo5beginE,@object
	.size		_ZN40_INTERNAL_a9010881_4_k_cu_5d56a7ae_188864cuda3std3__45__cpo5beginE,(_ZN40_INTERNAL_a9010881_4_k_cu_5d56a7ae_188864cuda3std3__442_GLOBAL__N__a9010881_4_k_cu_5d56a7ae_188866ignoreE - _ZN40_INTERNAL_a9010881_4_k_cu_5d56a7ae_188864cuda3std3__45__cpo5beginE)
_ZN40_INTERNAL_a9010881_4_k_cu_5d56a7ae_188864cuda3std3__45__cpo5beginE:
	.zero		1
	.type		_ZN40_INTERNAL_a9010881_4_k_cu_5d56a7ae_188864cuda3std3__442_GLOBAL__N__a9010881_4_k_cu_5d56a7ae_188866ignoreE,@object
	.size		_ZN40_INTERNAL_a9010881_4_k_cu_5d56a7ae_188864cuda3std3__442_GLOBAL__N__a9010881_4_k_cu_5d56a7ae_188866ignoreE,(_ZN40_INTERNAL_a9010881_4_k_cu_5d56a7ae_188864cute7productE - _ZN40_INTERNAL_a9010881_4_k_cu_5d56a7ae_188864cuda3std3__442_GLOBAL__N__a9010881_4_k_cu_5d56a7ae_188866ignoreE)
_ZN40_INTERNAL_a9010881_4_k_cu_5d56a7ae_188864cuda3std3__442_GLOBAL__N__a9010881_4_k_cu_5d56a7ae_188866ignoreE:
	.zero		1
	.type		_ZN40_INTERNAL_a9010881_4_k_cu_5d56a7ae_188864cute7productE,@object
	.size		_ZN40_INTERNAL_a9010881_4_k_cu_5d56a7ae_188864cute7productE,(_ZN40_INTERNAL_a9010881_4_k_cu_5d56a7ae_188864cuda3std3__45__cpo3endE - _ZN40_INTERNAL_a9010881_4_k_cu_5d56a7ae_188864cute7productE)
_ZN40_INTERNAL_a9010881_4_k_cu_5d56a7ae_188864cute7productE:
	.zero		1
	.type		_ZN40_INTERNAL_a9010881_4_k_cu_5d56a7ae_188864cuda3std3__45__cpo3endE,@object
	.size		_ZN40_INTERNAL_a9010881_4_k_cu_5d56a7ae_188864cuda3std3__45__cpo3endE,(_ZN40_INTERNAL_a9010881_4_k_cu_5d56a7ae_188864cuda3std3__419piecewise_constructE - _ZN40_INTERNAL_a9010881_4_k_cu_5d56a7ae_188864cuda3std3__45__cpo3endE)
_ZN40_INTERNAL_a9010881_4_k_cu_5d56a7ae_188864cuda3std3__45__cpo3endE:
	.zero		1
	.type		_ZN40_INTERNAL_a9010881_4_k_cu_5d56a7ae_188864cuda3std3__419piecewise_constructE,@object
	.size		_ZN40_INTERNAL_a9010881_4_k_cu_5d56a7ae_188864cuda3std3__419piecewise_constructE,(_ZN40_INTERNAL_a9010881_4_k_cu_5d56a7ae_188864cuda3std3__45__cpo4cendE - _ZN40_INTERNAL_a9010881_4_k_cu_5d56a7ae_188864cuda3std3__419piecewise_constructE)
_ZN40_INTERNAL_a9010881_4_k_cu_5d56a7ae_188864cuda3std3__419piecewise_constructE:
	.zero		1
	.type		_ZN40_INTERNAL_a9010881_4_k_cu_5d56a7ae_188864cuda3std3__45__cpo4cendE,@object
	.size		_ZN40_INTERNAL_a9010881_4_k_cu_5d56a7ae_188864cuda3std3__45__cpo4cendE,(_ZN40_INTERNAL_a9010881_4_k_cu_5d56a7ae_188864cuda3std6ranges3__45__cpo4swapE - _ZN40_INTERNAL_a9010881_4_k_cu_5d56a7ae_188864cuda3std3__45__cpo4cendE)
_ZN40_INTERNAL_a9010881_4_k_cu_5d56a7ae_188864cuda3std3__45__cpo4cendE:
	.zero		1
	.type		_ZN40_INTERNAL_a9010881_4_k_cu_5d56a7ae_188864cuda3std6ranges3__45__cpo4swapE,@object
	.size		_ZN40_INTERNAL_a9010881_4_k_cu_5d56a7ae_188864cuda3std6ranges3__45__cpo4swapE,(.L_10 - _ZN40_INTERNAL_a9010881_4_k_cu_5d56a7ae_188864cuda3std6ranges3__45__cpo4swapE)
_ZN40_INTERNAL_a9010881_4_k_cu_5d56a7ae_188864cuda3std6ranges3__45__cpo4swapE:
	.zero		1
.L_10:


//--------------------- .nv.constant0._ZN7cutlass13device_kernelINS_4gemm6kernel13GemmUniversalIN4cute5tupleIJiiiiEEENS1_10collective13CollectiveMmaINS1_35MainloopSm100TmaUmmaWarpSpecializedILi54ELi2ELi4ENS5_IJNS4_1CILi8EEENSA_ILi1EEESC_EEEEENS5_IJNSA_ILi64EEESF_NSA_ILi32EEEEEENS_12float_e5m2_tENS5_IJlSC_lEEESI_SJ_NS4_8TiledMMAINS4_8MMA_AtomIJNS4_10MMA_TraitsINS4_19SM100_MMA_F8F6F4_SSEJSI_SI_fSF_SF_NS4_17integral_constantINS4_4UMMA5MajorELSQ_0EEESR_NSO_INSP_7ScaleInELSS_0EEEST_EEEEEENS4_6LayoutINS5_IJSC_SC_SC_EEENS5_IJNSA_ILi0EEESY_SY_EEEEENS5_IJNS4_10UnderscoreES11_S11_EEEEENS4_13SM90_TMA_LOADENS4_14ComposedLayoutINS4_7SwizzleILi1ELi4ELi3EEENS4_18smem_ptr_flag_bitsILi8EEENSW_INS5_IJSB_SG_EEENS5_IJSG_SC_EEEEEEEvNS4_8identityENS4_23SM90_TMA_LOAD_MULTICASTES1D_vS1E_EENS_8epilogue10collective18CollectiveEpilogueINS1H_23Sm100TmaWarpSpecializedILi1ELi1ELi32ELb0ELb0EEEJSH_NS5_IJNSW_ISF_SC_EES1M_EEESI_SJ_SI_SJ_NS1H_6fusion15FusionCallbacksIS1L_NS1O_17LinearCombinationISI_fSI_fLNS_15FloatRoundStyleE2EEESH_S1N_JEEENS4_5SM1004TMEM4LOAD26SM100_TMEM_LOAD_16dp32b32xES14_NS15_INS16_ILi2ELi4ELi3EEES19_NSW_INS5_IJSB_SF_EEENS5_IJSF_SC_EEEEEEENS4_39AutoVectorizingCopyWithAssumedAlignmentILi128EEENS4_14SM90_TMA_STOREES22_S24_S24_EEEvvEEEEvNT_6ParamsE --------------------------
	.section	.nv.constant0._ZN7cutlass13device_kernelINS_4gemm6kernel13GemmUniversalIN4cute5tupleIJiiiiEEENS1_10collective13CollectiveMmaINS1_35MainloopSm100TmaUmmaWarpSpecializedILi54ELi2ELi4ENS5_IJNS4_1CILi8EEENSA_ILi1EEESC_EEEEENS5_IJNSA_ILi64EEESF_NSA_ILi32EEEEEENS_12float_e5m2_tENS5_IJlSC_lEEESI_SJ_NS4_8TiledMMAINS4_8MMA_AtomIJNS4_10MMA_TraitsINS4_19SM100_MMA_F8F6F4_SSEJSI_SI_fSF_SF_NS4_17integral_constantINS4_4UMMA5MajorELSQ_0EEESR_NSO_INSP_7ScaleInELSS_0EEEST_EEEEEENS4_6LayoutINS5_IJSC_SC_SC_EEENS5_IJNSA_ILi0EEESY_SY_EEEEENS5_IJNS4_10UnderscoreES11_S11_EEEEENS4_13SM90_TMA_LOADENS4_14ComposedLayoutINS4_7SwizzleILi1ELi4ELi3EEENS4_18smem_ptr_flag_bitsILi8EEENSW_INS5_IJSB_SG_EEENS5_IJSG_SC_EEEEEEEvNS4_8identityENS4_23SM90_TMA_LOAD_MULTICASTES1D_vS1E_EENS_8epilogue10collective18CollectiveEpilogueINS1H_23Sm100TmaWarpSpecializedILi1ELi1ELi32ELb0ELb0EEEJSH_NS5_IJNSW_ISF_SC_EES1M_EEESI_SJ_SI_SJ_NS1H_6fusion15FusionCallbacksIS1L_NS1O_17LinearCombinationISI_fSI_fLNS_15FloatRoundStyleE2EEESH_S1N_JEEENS4_5SM1004TMEM4LOAD26SM100_TMEM_LOAD_16dp32b32xES14_NS15_INS16_ILi2ELi4ELi3EEES19_NSW_INS5_IJSB_SF_EEENS5_IJSF_SC_EEEEEEENS4_39AutoVectorizingCopyWithAssumedAlignmentILi128EEENS4_14SM90_TMA_STOREES22_S24_S24_EEEvvEEEEvNT_6ParamsE,"a",@progbits
	.sectionflags	@""
	.align	4
.nv.constant0._ZN7cutlass13device_kernelINS_4gemm6kernel13GemmUniversalIN4cute5tupleIJiiiiEEENS1_10collective13CollectiveMmaINS1_35MainloopSm100TmaUmmaWarpSpecializedILi54ELi2ELi4ENS5_IJNS4_1CILi8EEENSA_ILi1EEESC_EEEEENS5_IJNSA_ILi64EEESF_NSA_ILi32EEEEEENS_12float_e5m2_tENS5_IJlSC_lEEESI_SJ_NS4_8TiledMMAINS4_8MMA_AtomIJNS4_10MMA_TraitsINS4_19SM100_MMA_F8F6F4_SSEJSI_SI_fSF_SF_NS4_17integral_constantINS4_4UMMA5MajorELSQ_0EEESR_NSO_INSP_7ScaleInELSS_0EEEST_EEEEEENS4_6LayoutINS5_IJSC_SC_SC_EEENS5_IJNSA_ILi0EEESY_SY_EEEEENS5_IJNS4_10UnderscoreES11_S11_EEEEENS4_13SM90_TMA_LOADENS4_14ComposedLayoutINS4_7SwizzleILi1ELi4ELi3EEENS4_18smem_ptr_flag_bitsILi8EEENSW_INS5_IJSB_SG_EEENS5_IJSG_SC_EEEEEEEvNS4_8identityENS4_23SM90_TMA_LOAD_MULTICASTES1D_vS1E_EENS_8epilogue10collective18CollectiveEpilogueINS1H_23Sm100TmaWarpSpecializedILi1ELi1ELi32ELb0ELb0EEEJSH_NS5_IJNSW_ISF_SC_EES1M_EEESI_SJ_SI_SJ_NS1H_6fusion15FusionCallbacksIS1L_NS1O_17LinearCombinationISI_fSI_fLNS_15FloatRoundStyleE2EEESH_S1N_JEEENS4_5SM1004TMEM4LOAD26SM100_TMEM_LOAD_16dp32b32xES14_NS15_INS16_ILi2ELi4ELi3EEES19_NSW_INS5_IJSB_SF_EEENS5_IJSF_SC_EEEEEEENS4_39AutoVectorizingCopyWithAssumedAlignmentILi128EEENS4_14SM90_TMA_STOREES22_S24_S24_EEEvvEEEEvNT_6ParamsE:
	.zero		2944


//--------------------- SYMBOLS --------------------------

	.type		.nv.reservedSmem.offset0,@object
	.size		.nv.reservedSmem.offset0,0x4
	.type		.nv.reservedSmem.cap,@object
	.size		.nv.reservedSmem.cap,0x4
	.type		__assertfail,@function
